//
// Generated by NVIDIA NVVM Compiler
//
// Compiler Build ID: CL-36424714
// Cuda compilation tools, release 13.0, V13.0.88
// Based on NVVM 20.0.0
//

.version 9.0
.target sm_100
.address_size 64

	// .globl	_Z14invmass_kernelPKfS0_S0_S0_Pfm
.global .align 4 .b8 __cudart_i2opi_f[24] = {65, 144, 67, 60, 153, 149, 98, 219, 192, 221, 52, 245, 209, 87, 39, 252, 41, 21, 68, 78, 110, 131, 249, 162};

.visible .entry _Z14invmass_kernelPKfS0_S0_S0_Pfm(
	.param .u64 .ptr .align 1 _Z14invmass_kernelPKfS0_S0_S0_Pfm_param_0,
	.param .u64 .ptr .align 1 _Z14invmass_kernelPKfS0_S0_S0_Pfm_param_1,
	.param .u64 .ptr .align 1 _Z14invmass_kernelPKfS0_S0_S0_Pfm_param_2,
	.param .u64 .ptr .align 1 _Z14invmass_kernelPKfS0_S0_S0_Pfm_param_3,
	.param .u64 .ptr .align 1 _Z14invmass_kernelPKfS0_S0_S0_Pfm_param_4,
	.param .u64 _Z14invmass_kernelPKfS0_S0_S0_Pfm_param_5
)
{
	.local .align 4 .b8 	__local_depot0[28];
	.reg .b64 	%SP;
	.reg .b64 	%SPL;
	.reg .pred 	%p<21>;
	.reg .b32 	%r<85>;
	.reg .b32 	%f<95>;
	.reg .b64 	%rd<59>;
	.reg .b64 	%fd<5>;

	mov.u64 	%SPL, __local_depot0;
	ld.param.u64 	%rd17, [_Z14invmass_kernelPKfS0_S0_S0_Pfm_param_0];
	ld.param.u64 	%rd18, [_Z14invmass_kernelPKfS0_S0_S0_Pfm_param_1];
	ld.param.u64 	%rd19, [_Z14invmass_kernelPKfS0_S0_S0_Pfm_param_2];
	ld.param.u64 	%rd20, [_Z14invmass_kernelPKfS0_S0_S0_Pfm_param_3];
	ld.param.u64 	%rd21, [_Z14invmass_kernelPKfS0_S0_S0_Pfm_param_4];
	ld.param.u64 	%rd22, [_Z14invmass_kernelPKfS0_S0_S0_Pfm_param_5];
	add.u64 	%rd1, %SPL, 0;
	mov.u32 	%r28, %ctaid.x;
	mov.u32 	%r29, %ntid.x;
	mov.u32 	%r30, %tid.x;
	mad.lo.s32 	%r31, %r28, %r29, %r30;
	cvt.u64.u32 	%rd2, %r31;
	setp.le.u64 	%p1, %rd22, %rd2;
	@%p1 bra 	$L__BB0_20;
	cvta.to.global.u64 	%rd24, %rd17;
	cvta.to.global.u64 	%rd25, %rd19;
	shl.b64 	%rd26, %rd2, 2;
	add.s64 	%rd27, %rd24, %rd26;
	ld.global.nc.f32 	%f1, [%rd27];
	add.s64 	%rd28, %rd25, %rd26;
	ld.global.nc.f32 	%f2, [%rd28];
	mul.f32 	%f15, %f2, 0f3F22F983;
	cvt.rni.s32.f32 	%r84, %f15;
	cvt.rn.f32.s32 	%f16, %r84;
	fma.rn.f32 	%f17, %f16, 0fBFC90FDA, %f2;
	fma.rn.f32 	%f18, %f16, 0fB3A22168, %f17;
	fma.rn.f32 	%f93, %f16, 0fA7C234C5, %f18;
	abs.f32 	%f4, %f2;
	setp.ltu.f32 	%p2, %f4, 0f47CE4780;
	mov.u32 	%r80, %r84;
	mov.f32 	%f92, %f93;
	@%p2 bra 	$L__BB0_9;
	setp.neu.f32 	%p3, %f4, 0f7F800000;
	@%p3 bra 	$L__BB0_4;
	mov.f32 	%f21, 0f00000000;
	mul.rn.f32 	%f92, %f2, %f21;
	mov.b32 	%r80, 0;
	bra.uni 	$L__BB0_9;
$L__BB0_4:
	mov.b32 	%r2, %f2;
	shl.b32 	%r33, %r2, 8;
	or.b32  	%r3, %r33, -2147483648;
	mov.b64 	%rd55, 0;
	mov.b32 	%r77, 0;
	mov.u64 	%rd53, __cudart_i2opi_f;
	mov.u64 	%rd54, %rd1;
$L__BB0_5:
	.pragma "nounroll";
	ld.global.nc.u32 	%r34, [%rd53];
	mad.wide.u32 	%rd31, %r34, %r3, %rd55;
	shr.u64 	%rd55, %rd31, 32;
	st.local.u32 	[%rd54], %rd31;
	add.s32 	%r77, %r77, 1;
	add.s64 	%rd54, %rd54, 4;
	add.s64 	%rd53, %rd53, 4;
	setp.ne.s32 	%p4, %r77, 6;
	@%p4 bra 	$L__BB0_5;
	shr.u32 	%r35, %r2, 23;
	st.local.u32 	[%rd1+24], %rd55;
	and.b32  	%r6, %r35, 31;
	and.b32  	%r36, %r35, 224;
	add.s32 	%r37, %r36, -128;
	shr.u32 	%r38, %r37, 5;
	mul.wide.u32 	%rd32, %r38, 4;
	sub.s64 	%rd9, %rd1, %rd32;
	ld.local.u32 	%r78, [%rd9+24];
	ld.local.u32 	%r79, [%rd9+20];
	setp.eq.s32 	%p5, %r6, 0;
	@%p5 bra 	$L__BB0_8;
	shf.l.wrap.b32 	%r78, %r79, %r78, %r6;
	ld.local.u32 	%r39, [%rd9+16];
	shf.l.wrap.b32 	%r79, %r39, %r79, %r6;
$L__BB0_8:
	shr.u32 	%r40, %r78, 30;
	shf.l.wrap.b32 	%r41, %r79, %r78, 2;
	shl.b32 	%r42, %r79, 2;
	shr.u32 	%r43, %r41, 31;
	add.s32 	%r44, %r43, %r40;
	neg.s32 	%r45, %r44;
	setp.lt.s32 	%p6, %r2, 0;
	selp.b32 	%r80, %r45, %r44, %p6;
	xor.b32  	%r46, %r41, %r2;
	shr.s32 	%r47, %r41, 31;
	xor.b32  	%r48, %r47, %r41;
	xor.b32  	%r49, %r47, %r42;
	cvt.u64.u32 	%rd33, %r48;
	shl.b64 	%rd34, %rd33, 32;
	cvt.u64.u32 	%rd35, %r49;
	or.b64  	%rd36, %rd34, %rd35;
	cvt.rn.f64.s64 	%fd1, %rd36;
	mul.f64 	%fd2, %fd1, 0d3BF921FB54442D19;
	cvt.rn.f32.f64 	%f19, %fd2;
	neg.f32 	%f20, %f19;
	setp.lt.s32 	%p7, %r46, 0;
	selp.f32 	%f92, %f20, %f19, %p7;
$L__BB0_9:
	setp.ltu.f32 	%p8, %f4, 0f47CE4780;
	add.s32 	%r51, %r80, 1;
	mul.rn.f32 	%f22, %f92, %f92;
	and.b32  	%r52, %r80, 1;
	setp.eq.b32 	%p9, %r52, 1;
	selp.f32 	%f23, %f92, 0f3F800000, %p9;
	fma.rn.f32 	%f24, %f22, %f23, 0f00000000;
	fma.rn.f32 	%f25, %f22, 0f37CBAC00, 0fBAB607ED;
	selp.f32 	%f26, 0fB94D4153, %f25, %p9;
	selp.f32 	%f27, 0f3C0885E4, 0f3D2AAABB, %p9;
	fma.rn.f32 	%f28, %f26, %f22, %f27;
	selp.f32 	%f29, 0fBE2AAAA8, 0fBEFFFFFF, %p9;
	fma.rn.f32 	%f30, %f28, %f22, %f29;
	fma.rn.f32 	%f31, %f30, %f24, %f23;
	and.b32  	%r53, %r51, 2;
	setp.eq.s32 	%p10, %r53, 0;
	mov.f32 	%f32, 0f00000000;
	sub.f32 	%f33, %f32, %f31;
	selp.f32 	%f8, %f31, %f33, %p10;
	@%p8 bra 	$L__BB0_17;
	setp.neu.f32 	%p11, %f4, 0f7F800000;
	@%p11 bra 	$L__BB0_12;
	mov.f32 	%f36, 0f00000000;
	mul.rn.f32 	%f93, %f2, %f36;
	mov.b32 	%r84, 0;
	bra.uni 	$L__BB0_17;
$L__BB0_12:
	mov.b32 	%r15, %f2;
	shl.b32 	%r55, %r15, 8;
	or.b32  	%r16, %r55, -2147483648;
	mov.b64 	%rd58, 0;
	mov.b32 	%r81, 0;
	mov.u64 	%rd56, __cudart_i2opi_f;
	mov.u64 	%rd57, %rd1;
$L__BB0_13:
	.pragma "nounroll";
	ld.global.nc.u32 	%r56, [%rd56];
	mad.wide.u32 	%rd39, %r56, %r16, %rd58;
	shr.u64 	%rd58, %rd39, 32;
	st.local.u32 	[%rd57], %rd39;
	add.s32 	%r81, %r81, 1;
	add.s64 	%rd57, %rd57, 4;
	add.s64 	%rd56, %rd56, 4;
	setp.ne.s32 	%p12, %r81, 6;
	@%p12 bra 	$L__BB0_13;
	shr.u32 	%r57, %r15, 23;
	st.local.u32 	[%rd1+24], %rd58;
	and.b32  	%r19, %r57, 31;
	and.b32  	%r58, %r57, 224;
	add.s32 	%r59, %r58, -128;
	shr.u32 	%r60, %r59, 5;
	mul.wide.u32 	%rd40, %r60, 4;
	sub.s64 	%rd16, %rd1, %rd40;
	ld.local.u32 	%r82, [%rd16+24];
	ld.local.u32 	%r83, [%rd16+20];
	setp.eq.s32 	%p13, %r19, 0;
	@%p13 bra 	$L__BB0_16;
	shf.l.wrap.b32 	%r82, %r83, %r82, %r19;
	ld.local.u32 	%r61, [%rd16+16];
	shf.l.wrap.b32 	%r83, %r61, %r83, %r19;
$L__BB0_16:
	shr.u32 	%r62, %r82, 30;
	shf.l.wrap.b32 	%r63, %r83, %r82, 2;
	shl.b32 	%r64, %r83, 2;
	shr.u32 	%r65, %r63, 31;
	add.s32 	%r66, %r65, %r62;
	neg.s32 	%r67, %r66;
	setp.lt.s32 	%p14, %r15, 0;
	selp.b32 	%r84, %r67, %r66, %p14;
	xor.b32  	%r68, %r63, %r15;
	shr.s32 	%r69, %r63, 31;
	xor.b32  	%r70, %r69, %r63;
	xor.b32  	%r71, %r69, %r64;
	cvt.u64.u32 	%rd41, %r70;
	shl.b64 	%rd42, %rd41, 32;
	cvt.u64.u32 	%rd43, %r71;
	or.b64  	%rd44, %rd42, %rd43;
	cvt.rn.f64.s64 	%fd3, %rd44;
	mul.f64 	%fd4, %fd3, 0d3BF921FB54442D19;
	cvt.rn.f32.f64 	%f34, %fd4;
	neg.f32 	%f35, %f34;
	setp.lt.s32 	%p15, %r68, 0;
	selp.f32 	%f93, %f35, %f34, %p15;
$L__BB0_17:
	mul.f32 	%f38, %f1, %f8;
	mul.rn.f32 	%f39, %f93, %f93;
	and.b32  	%r73, %r84, 1;
	setp.eq.b32 	%p16, %r73, 1;
	selp.f32 	%f40, 0f3F800000, %f93, %p16;
	fma.rn.f32 	%f41, %f39, %f40, 0f00000000;
	fma.rn.f32 	%f42, %f39, 0f37CBAC00, 0fBAB607ED;
	selp.f32 	%f43, %f42, 0fB94D4153, %p16;
	selp.f32 	%f44, 0f3D2AAABB, 0f3C0885E4, %p16;
	fma.rn.f32 	%f45, %f43, %f39, %f44;
	selp.f32 	%f46, 0fBEFFFFFF, 0fBE2AAAA8, %p16;
	fma.rn.f32 	%f47, %f45, %f39, %f46;
	fma.rn.f32 	%f48, %f47, %f41, %f40;
	and.b32  	%r74, %r84, 2;
	setp.eq.s32 	%p17, %r74, 0;
	mov.f32 	%f49, 0f00000000;
	sub.f32 	%f50, %f49, %f48;
	selp.f32 	%f51, %f48, %f50, %p17;
	mul.f32 	%f52, %f1, %f51;
	cvta.to.global.u64 	%rd45, %rd18;
	add.s64 	%rd47, %rd45, %rd26;
	ld.global.nc.f32 	%f53, [%rd47];
	abs.f32 	%f54, %f53;
	mov.f32 	%f55, 0f3FB8AA3B;
	mul.rn.f32 	%f56, %f54, %f55;
	cvt.rzi.f32.f32 	%f57, %f56;
	abs.f32 	%f58, %f57;
	setp.gt.f32 	%p18, %f58, 0f42FC0000;
	mov.f32 	%f59, 0f42FC0000;
	copysign.f32 	%f60, %f57, %f59;
	selp.f32 	%f61, %f60, %f57, %p18;
	fma.rn.f32 	%f62, %f61, 0fBF317218, %f54;
	fma.rn.f32 	%f63, %f61, 0f3102E308, %f62;
	mul.f32 	%f64, %f63, 0f3FB8AA3B;
	add.f32 	%f65, %f61, 0f4B40007D;
	mov.b32 	%r75, %f65;
	shl.b32 	%r76, %r75, 23;
	mov.b32 	%f66, %r76;
	ex2.approx.ftz.f32 	%f67, %f64;
	mul.f32 	%f68, %f67, %f66;
	mov.f32 	%f69, 0fBE000000;
	div.approx.ftz.f32 	%f70, %f69, %f68;
	fma.rn.f32 	%f71, %f68, 0f40000000, %f70;
	mul.f32 	%f72, %f53, %f53;
	fma.rn.f32 	%f73, %f72, 0f363D0ADA, 0f394FFF49;
	fma.rn.f32 	%f74, %f73, %f72, 0f3C08889A;
	fma.rn.f32 	%f75, %f74, %f72, 0f3E2AAAAB;
	mul.f32 	%f76, %f72, %f75;
	fma.rn.f32 	%f77, %f76, %f53, %f53;
	setp.ge.f32 	%p19, %f54, 0f3F800000;
	copysign.f32 	%f78, %f53, %f71;
	selp.f32 	%f79, %f78, %f77, %p19;
	mul.f32 	%f80, %f1, %f79;
	cvta.to.global.u64 	%rd48, %rd20;
	add.s64 	%rd49, %rd48, %rd26;
	ld.global.nc.f32 	%f81, [%rd49];
	mul.f32 	%f82, %f81, %f81;
	fma.rn.f32 	%f83, %f38, %f38, %f82;
	mul.f32 	%f84, %f52, %f52;
	add.f32 	%f85, %f83, %f84;
	fma.rn.f32 	%f86, %f80, %f80, %f85;
	max.f32 	%f87, %f86, 0f00000000;
	sqrt.rn.f32 	%f88, %f87;
	mul.f32 	%f89, %f88, %f88;
	fma.rn.f32 	%f90, %f38, %f38, %f84;
	fma.rn.f32 	%f91, %f80, %f80, %f90;
	sub.f32 	%f12, %f89, %f91;
	setp.leu.f32 	%p20, %f12, 0f00000000;
	mov.f32 	%f94, 0fBF800000;
	@%p20 bra 	$L__BB0_19;
	sqrt.rn.f32 	%f94, %f12;
$L__BB0_19:
	cvta.to.global.u64 	%rd50, %rd21;
	add.s64 	%rd52, %rd50, %rd26;
	st.global.f32 	[%rd52], %f94;
$L__BB0_20:
	ret;

}


// ===== COMPILED SASS (sm_100) =====

	.target	sm_100

	.elftype	@"ET_EXEC"


//--------------------- .note.nv.tkinfo           --------------------------
	.section	.note.nv.tkinfo,"",@"SHT_NOTE"
	.sectionflags	@"SHF_NOTE_NV_TKINFO"
	.tkinfo
        /*0018*/ 	.word	0x00000002
        /*0030*/ 	.string	""
        /*0030*/ 	.string	"ptxas"
        /*0030*/ 	.string	"Cuda compilation tools, release 13.0, V13.0.88"
        /*0030*/ 	.string	"Build cuda_13.0.r13.0/compiler.36424714_0"
        /*0030*/ 	.string	"-arch sm_100 -m 64 "



//--------------------- .note.nv.cuinfo           --------------------------
	.section	.note.nv.cuinfo,"",@"SHT_NOTE"
	.sectionflags	@"SHF_NOTE_NV_CUINFO"
        /*0018*/ 	.short	0x0002
        /*001a*/ 	.short	0x0064
        /*001c*/ 	.short	0x0082
	.zero		2


//--------------------- .nv.info                  --------------------------
	.section	.nv.info,"",@"SHT_CUDA_INFO"
	.align	4


	//----- nvinfo : EIATTR_REGCOUNT
	.align		4
        /*0000*/ 	.byte	0x04, 0x2f
        /*0002*/ 	.short	(.L_2 - .L_1)
	.align		4
.L_1:
        /*0004*/ 	.word	index@(_Z14invmass_kernelPKfS0_S0_S0_Pfm)
        /*0008*/ 	.word	0x00000018


	//----- nvinfo : EIATTR_FRAME_SIZE
	.align		4
.L_2:
        /*000c*/ 	.byte	0x04, 0x11
        /*000e*/ 	.short	(.L_4 - .L_3)
	.align		4
.L_3:
        /*0010*/ 	.word	index@($__internal_0_$__cuda_sm20_sqrt_rn_f32_slowpath)
        /*0014*/ 	.word	0x00000000


	//----- nvinfo : EIATTR_FRAME_SIZE
	.align		4
.L_4:
        /*0018*/ 	.byte	0x04, 0x11
        /*001a*/ 	.short	(.L_6 - .L_5)
	.align		4
.L_5:
        /*001c*/ 	.word	index@(_Z14invmass_kernelPKfS0_S0_S0_Pfm)
        /*0020*/ 	.word	0x00000000


	//----- nvinfo : EIATTR_MIN_STACK_SIZE
	.align		4
.L_6:
        /*0024*/ 	.byte	0x04, 0x12
        /*0026*/ 	.short	(.L_8 - .L_7)
	.align		4
.L_7:
        /*0028*/ 	.word	index@(_Z14invmass_kernelPKfS0_S0_S0_Pfm)
        /*002c*/ 	.word	0x00000000
.L_8:


//--------------------- .nv.compat                --------------------------
	.section	.nv.compat,"",@"SHT_CUDA_COMPAT_INFO"
	.align	4
        /*0000*/ 	.byte	0x02, 0x09, 0x00, 0x00, 0x02, 0x02, 0x01, 0x00, 0x02, 0x05, 0x05, 0x00, 0x03, 0x07, 0x01, 0x01
        /*0010*/ 	.byte	0x02, 0x03, 0x00, 0x00, 0x02, 0x06, 0x01, 0x00, 0x04, 0x0b, 0x08, 0x00, 0x01, 0x00, 0x00, 0x00
        /*0020*/ 	.byte	0x00, 0x00, 0x00, 0x00


//--------------------- .nv.info._Z14invmass_kernelPKfS0_S0_S0_Pfm --------------------------
	.section	.nv.info._Z14invmass_kernelPKfS0_S0_S0_Pfm,"",@"SHT_CUDA_INFO"
	.sectionflags	@""
	.align	4


	//----- nvinfo : EIATTR_CUDA_API_VERSION
	.align		4
        /*0000*/ 	.byte	0x04, 0x37
        /*0002*/ 	.short	(.L_10 - .L_9)
.L_9:
        /*0004*/ 	.word	0x00000082


	//----- nvinfo : EIATTR_KPARAM_INFO
	.align		4
.L_10:
        /*0008*/ 	.byte	0x04, 0x17
        /*000a*/ 	.short	(.L_12 - .L_11)
.L_11:
        /*000c*/ 	.word	0x00000000
        /*0010*/ 	.short	0x0005
        /*0012*/ 	.short	0x0028
        /*0014*/ 	.byte	0x00, 0xf0, 0x21, 0x00


	//----- nvinfo : EIATTR_KPARAM_INFO
	.align		4
.L_12:
        /*0018*/ 	.byte	0x04, 0x17
        /*001a*/ 	.short	(.L_14 - .L_13)
.L_13:
        /*001c*/ 	.word	0x00000000
        /*0020*/ 	.short	0x0004
        /*0022*/ 	.short	0x0020
        /*0024*/ 	.byte	0x00, 0xf5, 0x21, 0x00


	//----- nvinfo : EIATTR_KPARAM_INFO
	.align		4
.L_14:
        /*0028*/ 	.byte	0x04, 0x17
        /*002a*/ 	.short	(.L_16 - .L_15)
.L_15:
        /*002c*/ 	.word	0x00000000
        /*0030*/ 	.short	0x0003
        /*0032*/ 	.short	0x0018
        /*0034*/ 	.byte	0x00, 0xf5, 0x21, 0x00


	//----- nvinfo : EIATTR_KPARAM_INFO
	.align		4
.L_16:
        /*0038*/ 	.byte	0x04, 0x17
        /*003a*/ 	.short	(.L_18 - .L_17)
.L_17:
        /*003c*/ 	.word	0x00000000
        /*0040*/ 	.short	0x0002
        /*0042*/ 	.short	0x0010
        /*0044*/ 	.byte	0x00, 0xf5, 0x21, 0x00


	//----- nvinfo : EIATTR_KPARAM_INFO
	.align		4
.L_18:
        /*0048*/ 	.byte	0x04, 0x17
        /*004a*/ 	.short	(.L_20 - .L_19)
.L_19:
        /*004c*/ 	.word	0x00000000
        /*0050*/ 	.short	0x0001
        /*0052*/ 	.short	0x0008
        /*0054*/ 	.byte	0x00, 0xf5, 0x21, 0x00


	//----- nvinfo : EIATTR_KPARAM_INFO
	.align		4
.L_20:
        /*0058*/ 	.byte	0x04, 0x17
        /*005a*/ 	.short	(.L_22 - .L_21)
.L_21:
        /*005c*/ 	.word	0x00000000
        /*0060*/ 	.short	0x0000
        /*0062*/ 	.short	0x0000
        /*0064*/ 	.byte	0x00, 0xf5, 0x21, 0x00


	//----- nvinfo : EIATTR_SPARSE_MMA_MASK
	.align		4
.L_22:
        /*0068*/ 	.byte	0x03, 0x50
        /*006a*/ 	.short	0x0000


	//----- nvinfo : EIATTR_MAXREG_COUNT
	.align		4
        /*006c*/ 	.byte	0x03, 0x1b
        /*006e*/ 	.short	0x00ff


	//----- nvinfo : EIATTR_MERCURY_ISA_VERSION
	.align		4
        /*0070*/ 	.byte	0x03, 0x5f
        /*0072*/ 	.short	0x0101


	//----- nvinfo : EIATTR_VRC_CTA_INIT_COUNT
	.align		4
        /*0074*/ 	.byte	0x02, 0x4a
	.zero		1
	.zero		1


	//----- nvinfo : EIATTR_EXIT_INSTR_OFFSETS
	.align		4
        /*0078*/ 	.byte	0x04, 0x1c
        /*007a*/ 	.short	(.L_24 - .L_23)


	//   ....[0]....
.L_23:
        /*007c*/ 	.word	0x00000080


	//   ....[1]....
        /*0080*/ 	.word	0x00001560


	//----- nvinfo : EIATTR_CRS_STACK_SIZE
	.align		4
.L_24:
        /*0084*/ 	.byte	0x04, 0x1e
        /*0086*/ 	.short	(.L_26 - .L_25)
.L_25:
        /*0088*/ 	.word	0x00000000


	//----- nvinfo : EIATTR_CBANK_PARAM_SIZE
	.align		4
.L_26:
        /*008c*/ 	.byte	0x03, 0x19
        /*008e*/ 	.short	0x0030


	//----- nvinfo : EIATTR_PARAM_CBANK
	.align		4
        /*0090*/ 	.byte	0x04, 0x0a
        /*0092*/ 	.short	(.L_28 - .L_27)
	.align		4
.L_27:
        /*0094*/ 	.word	index@(.nv.constant0._Z14invmass_kernelPKfS0_S0_S0_Pfm)
        /*0098*/ 	.short	0x0380
        /*009a*/ 	.short	0x0030


	//----- nvinfo : EIATTR_SW_WAR
	.align		4
.L_28:
        /*009c*/ 	.byte	0x04, 0x36
        /*009e*/ 	.short	(.L_30 - .L_29)
.L_29:
        /*00a0*/ 	.word	0x00000008
.L_30:


//--------------------- .nv.callgraph             --------------------------
	.section	.nv.callgraph,"",@"SHT_CUDA_CALLGRAPH"
	.align	4
	.sectionentsize	8
	.align		4
        /*0000*/ 	.word	0x00000000
	.align		4
        /*0004*/ 	.word	0xffffffff
	.align		4
        /*0008*/ 	.word	0x00000000
	.align		4
        /*000c*/ 	.word	0xfffffffe
	.align		4
        /*0010*/ 	.word	0x00000000
	.align		4
        /*0014*/ 	.word	0xfffffffd
	.align		4
        /*0018*/ 	.word	0x00000000
	.align		4
        /*001c*/ 	.word	0xfffffffc


//--------------------- .nv.constant4             --------------------------
	.section	.nv.constant4,"a",@progbits
	.align	8
	.align		8
.nv.constant4:
        /*0000*/ 	.dword	__cudart_i2opi_f


//--------------------- .text._Z14invmass_kernelPKfS0_S0_S0_Pfm --------------------------
	.section	.text._Z14invmass_kernelPKfS0_S0_S0_Pfm,"ax",@progbits
	.align	128
        .global         _Z14invmass_kernelPKfS0_S0_S0_Pfm
        .type           _Z14invmass_kernelPKfS0_S0_S0_Pfm,@function
        .size           _Z14invmass_kernelPKfS0_S0_S0_Pfm,(.L_x_19 - _Z14invmass_kernelPKfS0_S0_S0_Pfm)
        .other          _Z14invmass_kernelPKfS0_S0_S0_Pfm,@"STO_CUDA_ENTRY STV_DEFAULT"
_Z14invmass_kernelPKfS0_S0_S0_Pfm:
.text._Z14invmass_kernelPKfS0_S0_S0_Pfm:
[----:B------:R-:W-:Y:S01]  /*0000*/  LDC R1, c[0x0][0x37c] ;  /* 0x0000df00ff017b82 */ /* 0x000fe20000000800 */
[----:B------:R-:W0:Y:S07]  /*0010*/  S2R R3, SR_TID.X ;  /* 0x0000000000037919 */ /* 0x000e2e0000002100 */
[----:B------:R-:W0:Y:S01]  /*0020*/  S2UR UR4, SR_CTAID.X ;  /* 0x00000000000479c3 */ /* 0x000e220000002500 */
[----:B------:R-:W1:Y:S07]  /*0030*/  LDCU.64 UR6, c[0x0][0x3a8] ;  /* 0x00007500ff0677ac */ /* 0x000e6e0008000a00 */
[----:B------:R-:W0:Y:S02]  /*0040*/  LDC R2, c[0x0][0x360] ;  /* 0x0000d800ff027b82 */ /* 0x000e240000000800 */
[----:B0-----:R-:W-:-:S05]  /*0050*/  IMAD R2, R2, UR4, R3 ;  /* 0x0000000402027c24 */ /* 0x001fca000f8e0203 */
[----:B-1----:R-:W-:-:S04]  /*0060*/  ISETP.GE.U32.AND P0, PT, R2, UR6, PT ;  /* 0x0000000602007c0c */ /* 0x002fc8000bf06070 */
[----:B------:R-:W-:-:S13]  /*0070*/  ISETP.GE.U32.AND.EX P0, PT, RZ, UR7, PT, P0 ;  /* 0x00000007ff007c0c */ /* 0x000fda000bf06100 */
[----:B------:R-:W-:Y:S05]  /*0080*/  @P0 EXIT ;  /* 0x000000000000094d */ /* 0x000fea0003800000 */
[----:B------:R-:W0:Y:S01]  /*0090*/  LDCU.64 UR4, c[0x0][0x390] ;  /* 0x00007200ff0477ac */ /* 0x000e220008000a00 */
[----:B------:R-:W-:Y:S01]  /*00a0*/  IMAD.SHL.U32 R3, R2, 0x4, RZ ;  /* 0x0000000402037824 */ /* 0x000fe200078e00ff */
[----:B------:R-:W-:Y:S01]  /*00b0*/  SHF.R.U32.HI R2, RZ, 0x1e, R2 ;  /* 0x0000001eff027819 */ /* 0x000fe20000011602 */
[----:B------:R-:W1:Y:S03]  /*00c0*/  LDCU.64 UR6, c[0x0][0x358] ;  /* 0x00006b00ff0677ac */ /* 0x000e660008000a00 */
[----:B0-----:R-:W-:-:S04]  /*00d0*/  IADD3 R6, P0, PT, R3, UR4, RZ ;  /* 0x0000000403067c10 */ /* 0x001fc8000ff1e0ff */
[----:B------:R-:W-:Y:S01]  /*00e0*/  IADD3.X R7, PT, PT, R2, UR5, RZ, P0, !PT ;  /* 0x0000000502077c10 */ /* 0x000fe200087fe4ff */
[----:B------:R-:W0:Y:S04]  /*00f0*/  LDCU.64 UR4, c[0x0][0x380] ;  /* 0x00007000ff0477ac */ /* 0x000e280008000a00 */
[----:B-1----:R-:W2:Y:S01]  /*0100*/  LDG.E.CONSTANT R5, desc[UR6][R6.64] ;  /* 0x0000000606057981 */ /* 0x002ea2000c1e9900 */
[----:B0-----:R-:W-:-:S04]  /*0110*/  IADD3 R10, P0, PT, R3, UR4, RZ ;  /* 0x00000004030a7c10 */ /* 0x001fc8000ff1e0ff */
[----:B------:R-:W-:-:S05]  /*0120*/  IADD3.X R11, PT, PT, R2, UR5, RZ, P0, !PT ;  /* 0x00000005020b7c10 */ /* 0x000fca00087fe4ff */
[----:B------:R0:W5:Y:S01]  /*0130*/  LDG.E.CONSTANT R4, desc[UR6][R10.64] ;  /* 0x000000060a047981 */ /* 0x000162000c1e9900 */
[----:B------:R-:W-:Y:S01]  /*0140*/  BSSY.RECONVERGENT B0, `(.L_x_0) ;  /* 0x000006b000007945 */ /* 0x000fe20003800200 */
[C---:B--2---:R-:W-:Y:S01]  /*0150*/  FMUL R0, R5.reuse, 0.63661974668502807617 ;  /* 0x3f22f98305007820 */ /* 0x044fe20000400000 */
[----:B------:R-:W-:-:S04]  /*0160*/  FSETP.GE.AND P1, PT, |R5|, 105615, PT ;  /* 0x47ce47800500780b */ /* 0x000fc80003f26200 */
[----:B------:R-:W-:Y:S01]  /*0170*/  P2R R6, PR, RZ, 0x2 ;  /* 0x00000002ff067803 */ /* 0x000fe20000000000 */
[----:B------:R-:W1:Y:S02]  /*0180*/  F2I.NTZ R0, R0 ;  /* 0x0000000000007305 */ /* 0x000e640000203100 */
[----:B-1----:R-:W-:Y:S01]  /*0190*/  I2FP.F32.S32 R8, R0 ;  /* 0x0000000000087245 */ /* 0x002fe20000201400 */
[----:B------:R-:W-:-:S04]  /*01a0*/  IMAD.MOV.U32 R7, RZ, RZ, R0 ;  /* 0x000000ffff077224 */ /* 0x000fc800078e0000 */
[----:B------:R-:W-:-:S04]  /*01b0*/  FFMA R9, R8, -1.5707962512969970703, R5 ;  /* 0xbfc90fda08097823 */ /* 0x000fc80000000005 */
[----:B------:R-:W-:-:S04]  /*01c0*/  FFMA R9, R8, -7.5497894158615963534e-08, R9 ;  /* 0xb3a2216808097823 */ /* 0x000fc80000000009 */
[----:B------:R-:W-:-:S04]  /*01d0*/  FFMA R9, R8, -5.3903029534742383927e-15, R9 ;  /* 0xa7c234c508097823 */ /* 0x000fc80000000009 */
[----:B------:R-:W-:Y:S01]  /*01e0*/  IMAD.MOV.U32 R15, RZ, RZ, R9 ;  /* 0x000000ffff0f7224 */ /* 0x000fe200078e0009 */
[----:B0-----:R-:W-:Y:S06]  /*01f0*/  @!P1 BRA `(.L_x_1) ;  /* 0x00000004007c9947 */ /* 0x001fec0003800000 */
[----:B------:R-:W-:-:S13]  /*0200*/  FSETP.NEU.AND P0, PT, |R5|, +INF , PT ;  /* 0x7f8000000500780b */ /* 0x000fda0003f0d200 */
[----:B------:R-:W-:Y:S01]  /*0210*/  @!P0 FMUL R15, RZ, R5 ;  /* 0x00000005ff0f8220 */ /* 0x000fe20000400000 */
[----:B------:R-:W-:Y:S01]  /*0220*/  @!P0 IMAD.MOV.U32 R0, RZ, RZ, RZ ;  /* 0x000000ffff008224 */ /* 0x000fe200078e00ff */
[----:B------:R-:W-:Y:S06]  /*0230*/  @!P0 BRA `(.L_x_1) ;  /* 0x00000004006c8947 */ /* 0x000fec0003800000 */
[----:B------:R-:W-:Y:S01]  /*0240*/  SHF.L.U32 R0, R5, 0x8, RZ ;  /* 0x0000000805007819 */ /* 0x000fe200000006ff */
[----:B------:R-:W-:Y:S01]  /*0250*/  IMAD.MOV.U32 R15, RZ, RZ, RZ ;  /* 0x000000ffff0f7224 */ /* 0x000fe200078e00ff */
[----:B------:R-:W0:Y:S01]  /*0260*/  LDCU.64 UR8, c[0x4][URZ] ;  /* 0x01000000ff0877ac */ /* 0x000e220008000a00 */
[----:B------:R-:W-:Y:S01]  /*0270*/  IMAD.MOV.U32 R20, RZ, RZ, RZ ;  /* 0x000000ffff147224 */ /* 0x000fe200078e00ff */
[----:B------:R-:W-:Y:S01]  /*0280*/  LOP3.LUT R0, R0, 0x80000000, RZ, 0xfc, !PT ;  /* 0x8000000000007812 */ /* 0x000fe200078efcff */
[----:B------:R-:W-:Y:S01]  /*0290*/  UMOV UR5, URZ ;  /* 0x000000ff00057c82 */ /* 0x000fe20008000000 */
[----:B------:R-:W-:-:S05]  /*02a0*/  UMOV UR4, URZ ;  /* 0x000000ff00047c82 */ /* 0x000fca0008000000 */
.L_x_2:
[----:B0-----:R-:W-:Y:S02]  /*02b0*/  IMAD.U32 R11, RZ, RZ, UR9 ;  /* 0x00000009ff0b7e24 */ /* 0x001fe4000f8e00ff */
[----:B------:R-:W-:-:S05]  /*02c0*/  IMAD.U32 R10, RZ, RZ, UR8 ;  /* 0x00000008ff0a7e24 */ /* 0x000fca000f8e00ff */
[----:B------:R-:W2:Y:S01]  /*02d0*/  LDG.E.CONSTANT R11, desc[UR6][R10.64] ;  /* 0x000000060a0b7981 */ /* 0x000ea2000c1e9900 */
[----:B------:R-:W-:Y:S01]  /*02e0*/  UIADD3 UR4, UPT, UPT, UR4, 0x1, URZ ;  /* 0x0000000104047890 */ /* 0x000fe2000fffe0ff */
[C---:B------:R-:W-:Y:S01]  /*02f0*/  ISETP.EQ.AND P0, PT, R20.reuse, RZ, PT ;  /* 0x000000ff1400720c */ /* 0x040fe20003f02270 */
[----:B------:R-:W-:Y:S01]  /*0300*/  UIADD3 UR8, UP1, UPT, UR8, 0x4, URZ ;  /* 0x0000000408087890 */ /* 0x000fe2000ff3e0ff */
[C---:B------:R-:W-:Y:S01]  /*0310*/  ISETP.EQ.AND P1, PT, R20.reuse, 0x4, PT ;  /* 0x000000041400780c */ /* 0x040fe20003f22270 */
[----:B------:R-:W-:Y:S01]  /*0320*/  UISETP.NE.AND UP0, UPT, UR4, 0x6, UPT ;  /* 0x000000060400788c */ /* 0x000fe2000bf05270 */
[C---:B------:R-:W-:Y:S01]  /*0330*/  ISETP.EQ.AND P3, PT, R20.reuse, 0xc, PT ;  /* 0x0000000c1400780c */ /* 0x040fe20003f62270 */
[----:B------:R-:W-:Y:S01]  /*0340*/  UIADD3.X UR9, UPT, UPT, URZ, UR9, URZ, UP1, !UPT ;  /* 0x00000009ff097290 */ /* 0x000fe20008ffe4ff */
[C---:B------:R-:W-:Y:S02]  /*0350*/  ISETP.EQ.AND P4, PT, R20.reuse, 0x10, PT ;  /* 0x000000101400780c */ /* 0x040fe40003f82270 */
[----:B------:R-:W-:Y:S01]  /*0360*/  ISETP.EQ.AND P5, PT, R20, 0x14, PT ;  /* 0x000000141400780c */ /* 0x000fe20003fa2270 */
[----:B--2---:R-:W-:-:S03]  /*0370*/  IMAD.WIDE.U32 R12, R11, R0, RZ ;  /* 0x000000000b0c7225 */ /* 0x004fc600078e00ff */
[----:B------:R-:W-:-:S04]  /*0380*/  IADD3 R8, P2, PT, R12, R15, RZ ;  /* 0x0000000f0c087210 */ /* 0x000fc80007f5e0ff */
[----:B------:R-:W-:Y:S01]  /*0390*/  IADD3.X R15, PT, PT, R13, UR5, RZ, P2, !PT ;  /* 0x000000050d0f7c10 */ /* 0x000fe200097fe4ff */
[--C-:B------:R-:W-:Y:S01]  /*03a0*/  @P1 IMAD.MOV.U32 R14, RZ, RZ, R8.reuse ;  /* 0x000000ffff0e1224 */ /* 0x100fe200078e0008 */
[C---:B------:R-:W-:Y:S01]  /*03b0*/  ISETP.EQ.AND P2, PT, R20.reuse, 0x8, PT ;  /* 0x000000081400780c */ /* 0x040fe20003f42270 */
[--C-:B------:R-:W-:Y:S01]  /*03c0*/  @P3 IMAD.MOV.U32 R17, RZ, RZ, R8.reuse ;  /* 0x000000ffff113224 */ /* 0x100fe200078e0008 */
[-C--:B------:R-:W-:Y:S01]  /*03d0*/  @P0 MOV R6, R8.reuse ;  /* 0x0000000800060202 */ /* 0x080fe20000000f00 */
[----:B------:R-:W-:Y:S01]  /*03e0*/  @P5 IMAD.MOV.U32 R19, RZ, RZ, R8 ;  /* 0x000000ffff135224 */ /* 0x000fe200078e0008 */
[----:B------:R-:W-:Y:S01]  /*03f0*/  @P4 MOV R18, R8 ;  /* 0x0000000800124202 */ /* 0x000fe20000000f00 */
[----:B------:R-:W-:-:S08]  /*0400*/  VIADD R20, R20, 0x4 ;  /* 0x0000000414147836 */ /* 0x000fd00000000000 */
[----:B------:R-:W-:Y:S01]  /*0410*/  @P2 IMAD.MOV.U32 R16, RZ, RZ, R8 ;  /* 0x000000ffff102224 */ /* 0x000fe200078e0008 */
[----:B------:R-:W-:Y:S06]  /*0420*/  BRA.U UP0, `(.L_x_2) ;  /* 0xfffffffd00a07547 */ /* 0x000fec000b83ffff */
[----:B------:R-:W-:Y:S01]  /*0430*/  SHF.R.U32.HI R8, RZ, 0x17, R5 ;  /* 0x00000017ff087819 */ /* 0x000fe20000011605 */
[----:B------:R-:W-:Y:S03]  /*0440*/  BSSY.RECONVERGENT B1, `(.L_x_3) ;  /* 0x0000028000017945 */ /* 0x000fe60003800200 */
[C---:B------:R-:W-:Y:S02]  /*0450*/  LOP3.LUT R0, R8.reuse, 0xe0, RZ, 0xc0, !PT ;  /* 0x000000e008007812 */ /* 0x040fe400078ec0ff */
[----:B------:R-:W-:-:S03]  /*0460*/  LOP3.LUT P6, RZ, R8, 0x1f, RZ, 0xc0, !PT ;  /* 0x0000001f08ff7812 */ /* 0x000fc600078cc0ff */
[----:B------:R-:W-:-:S05]  /*0470*/  VIADD R0, R0, 0xffffff80 ;  /* 0xffffff8000007836 */ /* 0x000fca0000000000 */
[----:B------:R-:W-:-:S04]  /*0480*/  SHF.R.U32.HI R0, RZ, 0x5, R0 ;  /* 0x00000005ff007819 */ /* 0x000fc80000011600 */
[----:B------:R-:W-:-:S04]  /*0490*/  LEA R11, -R0, RZ, 0x2 ;  /* 0x000000ff000b7211 */ /* 0x000fc800078e11ff */
[C---:B------:R-:W-:Y:S02]  /*04a0*/  ISETP.EQ.AND P3, PT, R11.reuse, -0x18, PT ;  /* 0xffffffe80b00780c */ /* 0x040fe40003f62270 */
[C---:B------:R-:W-:Y:S02]  /*04b0*/  ISETP.EQ.AND P4, PT, R11.reuse, -0x14, PT ;  /* 0xffffffec0b00780c */ /* 0x040fe40003f82270 */
[C---:B------:R-:W-:Y:S02]  /*04c0*/  ISETP.EQ.AND P0, PT, R11.reuse, -0x10, PT ;  /* 0xfffffff00b00780c */ /* 0x040fe40003f02270 */
[C---:B------:R-:W-:Y:S02]  /*04d0*/  ISETP.EQ.AND P1, PT, R11.reuse, -0xc, PT ;  /* 0xfffffff40b00780c */ /* 0x040fe40003f22270 */
[C---:B------:R-:W-:Y:S02]  /*04e0*/  ISETP.EQ.AND P2, PT, R11.reuse, -0x8, PT ;  /* 0xfffffff80b00780c */ /* 0x040fe40003f42270 */
[----:B------:R-:W-:-:S03]  /*04f0*/  ISETP.EQ.AND P5, PT, R11, 0x4, PT ;  /* 0x000000040b00780c */ /* 0x000fc60003fa2270 */
[--C-:B------:R-:W-:Y:S01]  /*0500*/  @P3 IMAD.MOV.U32 R0, RZ, RZ, R6.reuse ;  /* 0x000000ffff003224 */ /* 0x100fe200078e0006 */
[C---:B------:R-:W-:Y:S01]  /*0510*/  ISETP.EQ.AND P3, PT, R11.reuse, -0x4, PT ;  /* 0xfffffffc0b00780c */ /* 0x040fe20003f62270 */
[----:B------:R-:W-:Y:S02]  /*0520*/  @P4 IMAD.MOV.U32 R10, RZ, RZ, R6 ;  /* 0x000000ffff0a4224 */ /* 0x000fe400078e0006 */
[----:B------:R-:W-:Y:S01]  /*0530*/  @P4 IMAD.MOV.U32 R0, RZ, RZ, R14 ;  /* 0x000000ffff004224 */ /* 0x000fe200078e000e */
[----:B------:R-:W-:Y:S01]  /*0540*/  ISETP.EQ.AND P4, PT, R11, RZ, PT ;  /* 0x000000ff0b00720c */ /* 0x000fe20003f82270 */
[--C-:B------:R-:W-:Y:S01]  /*0550*/  @P0 IMAD.MOV.U32 R0, RZ, RZ, R16.reuse ;  /* 0x000000ffff000224 */ /* 0x100fe200078e0010 */
[----:B------:R-:W-:Y:S01]  /*0560*/  @P0 MOV R10, R14 ;  /* 0x0000000e000a0202 */ /* 0x000fe20000000f00 */
[----:B------:R-:W-:Y:S01]  /*0570*/  @P1 IMAD.MOV.U32 R10, RZ, RZ, R16 ;  /* 0x000000ffff0a1224 */ /* 0x000fe200078e0010 */
[----:B------:R-:W-:Y:S01]  /*0580*/  @P2 MOV R10, R17 ;  /* 0x00000011000a2202 */ /* 0x000fe20000000f00 */
[----:B------:R-:W-:-:S02]  /*0590*/  @P1 IMAD.MOV.U32 R0, RZ, RZ, R17 ;  /* 0x000000ffff001224 */ /* 0x000fc400078e0011 */
[--C-:B------:R-:W-:Y:S02]  /*05a0*/  @P2 IMAD.MOV.U32 R0, RZ, RZ, R18.reuse ;  /* 0x000000ffff002224 */ /* 0x100fe400078e0012 */
[----:B------:R-:W-:Y:S02]  /*05b0*/  @P3 IMAD.MOV.U32 R10, RZ, RZ, R18 ;  /* 0x000000ffff0a3224 */ /* 0x000fe400078e0012 */
[----:B------:R-:W-:Y:S02]  /*05c0*/  @P3 IMAD.MOV.U32 R0, RZ, RZ, R19 ;  /* 0x000000ffff003224 */ /* 0x000fe400078e0013 */
[----:B------:R-:W-:Y:S01]  /*05d0*/  @P4 MOV R10, R19 ;  /* 0x00000013000a4202 */ /* 0x000fe20000000f00 */
[--C-:B------:R-:W-:Y:S02]  /*05e0*/  @P4 IMAD.MOV.U32 R0, RZ, RZ, R15.reuse ;  /* 0x000000ffff004224 */ /* 0x100fe400078e000f */
[----:B------:R-:W-:Y:S01]  /*05f0*/  @P5 IMAD.MOV.U32 R10, RZ, RZ, R15 ;  /* 0x000000ffff0a5224 */ /* 0x000fe200078e000f */
[----:B------:R-:W-:Y:S06]  /*0600*/  @!P6 BRA `(.L_x_4) ;  /* 0x00000000002ce947 */ /* 0x000fec0003800000 */
[----:B------:R-:W-:Y:S01]  /*0610*/  @P0 IMAD.MOV.U32 R12, RZ, RZ, R6 ;  /* 0x000000ffff0c0224 */ /* 0x000fe200078e0006 */
[----:B------:R-:W-:Y:S02]  /*0620*/  ISETP.EQ.AND P0, PT, R11, 0x8, PT ;  /* 0x000000080b00780c */ /* 0x000fe40003f02270 */
[----:B------:R-:W-:Y:S01]  /*0630*/  @P1 MOV R12, R14 ;  /* 0x0000000e000c1202 */ /* 0x000fe20000000f00 */
[----:B------:R-:W-:Y:S01]  /*0640*/  @P2 IMAD.MOV.U32 R12, RZ, RZ, R16 ;  /* 0x000000ffff0c2224 */ /* 0x000fe200078e0010 */
[----:B------:R-:W-:Y:S01]  /*0650*/  LOP3.LUT R11, R8, 0x1f, RZ, 0xc0, !PT ;  /* 0x0000001f080b7812 */ /* 0x000fe200078ec0ff */
[----:B------:R-:W-:Y:S02]  /*0660*/  @P3 IMAD.MOV.U32 R12, RZ, RZ, R17 ;  /* 0x000000ffff0c3224 */ /* 0x000fe400078e0011 */
[----:B------:R-:W-:Y:S01]  /*0670*/  @P4 IMAD.MOV.U32 R12, RZ, RZ, R18 ;  /* 0x000000ffff0c4224 */ /* 0x000fe200078e0012 */
[----:B------:R-:W-:Y:S02]  /*0680*/  @P5 MOV R12, R19 ;  /* 0x00000013000c5202 */ /* 0x000fe40000000f00 */
[----:B------:R-:W-:-:S03]  /*0690*/  SHF.L.W.U32.HI R0, R10, R11, R0 ;  /* 0x0000000b0a007219 */ /* 0x000fc60000010e00 */
[----:B------:R-:W-:-:S05]  /*06a0*/  @P0 IMAD.MOV.U32 R12, RZ, RZ, R15 ;  /* 0x000000ffff0c0224 */ /* 0x000fca00078e000f */
[----:B------:R-:W-:-:S07]  /*06b0*/  SHF.L.W.U32.HI R10, R12, R11, R10 ;  /* 0x0000000b0c0a7219 */ /* 0x000fce0000010e0a */
.L_x_4:
[----:B------:R-:W-:Y:S05]  /*06c0*/  BSYNC.RECONVERGENT B1 ;  /* 0x0000000000017941 */ /* 0x000fea0003800200 */
.L_x_3:
[C---:B------:R-:W-:Y:S01]  /*06d0*/  SHF.L.W.U32.HI R8, R10.reuse, 0x2, R0 ;  /* 0x000000020a087819 */ /* 0x040fe20000010e00 */
[----:B------:R-:W-:Y:S01]  /*06e0*/  IMAD.SHL.U32 R10, R10, 0x4, RZ ;  /* 0x000000040a0a7824 */ /* 0x000fe200078e00ff */
[----:B------:R-:W-:Y:S01]  /*06f0*/  UMOV UR4, 0x54442d19 ;  /* 0x54442d1900047882 */ /* 0x000fe20000000000 */
[----:B------:R-:W-:Y:S01]  /*0700*/  UMOV UR5, 0x3bf921fb ;  /* 0x3bf921fb00057882 */ /* 0x000fe20000000000 */
[----:B------:R-:W-:Y:S02]  /*0710*/  SHF.R.S32.HI R11, RZ, 0x1f, R8 ;  /* 0x0000001fff0b7819 */ /* 0x000fe40000011408 */
[----:B------:R-:W-:Y:S02]  /*0720*/  SHF.R.U32.HI R0, RZ, 0x1e, R0 ;  /* 0x0000001eff007819 */ /* 0x000fe40000011600 */
[C---:B------:R-:W-:Y:S02]  /*0730*/  LOP3.LUT R10, R11.reuse, R10, RZ, 0x3c, !PT ;  /* 0x0000000a0b0a7212 */ /* 0x040fe400078e3cff */
[----:B------:R-:W-:-:S02]  /*0740*/  LOP3.LUT R11, R11, R8, RZ, 0x3c, !PT ;  /* 0x000000080b0b7212 */ /* 0x000fc400078e3cff */
[----:B------:R-:W-:Y:S02]  /*0750*/  ISETP.GE.AND P0, PT, R5, RZ, PT ;  /* 0x000000ff0500720c */ /* 0x000fe40003f06270 */
[C---:B------:R-:W-:Y:S02]  /*0760*/  LEA.HI R0, R8.reuse, R0, RZ, 0x1 ;  /* 0x0000000008007211 */ /* 0x040fe400078f08ff */
[----:B------:R-:W0:Y:S01]  /*0770*/  I2F.F64.S64 R10, R10 ;  /* 0x0000000a000a7312 */ /* 0x000e220000301c00 */
[----:B------:R-:W-:Y:S02]  /*0780*/  LOP3.LUT R15, R8, R5, RZ, 0x3c, !PT ;  /* 0x00000005080f7212 */ /* 0x000fe400078e3cff */
[----:B------:R-:W-:Y:S02]  /*0790*/  IMAD.MOV R8, RZ, RZ, -R0 ;  /* 0x000000ffff087224 */ /* 0x000fe400078e0a00 */
[----:B------:R-:W-:-:S04]  /*07a0*/  ISETP.GE.AND P1, PT, R15, RZ, PT ;  /* 0x000000ff0f00720c */ /* 0x000fc80003f26270 */
[----:B------:R-:W-:Y:S01]  /*07b0*/  @!P0 MOV R0, R8 ;  /* 0x0000000800008202 */ /* 0x000fe20000000f00 */
[----:B0-----:R-:W-:-:S10]  /*07c0*/  DMUL R12, R10, UR4 ;  /* 0x000000040a0c7c28 */ /* 0x001fd40008000000 */
[----:B------:R-:W0:Y:S02]  /*07d0*/  F2F.F32.F64 R12, R12 ;  /* 0x0000000c000c7310 */ /* 0x000e240000301000 */
[----:B0-----:R-:W-:-:S07]  /*07e0*/  FSEL R15, -R12, R12, !P1 ;  /* 0x0000000c0c0f7208 */ /* 0x001fce0004800100 */
.L_x_1:
[----:B------:R-:W-:Y:S05]  /*07f0*/  BSYNC.RECONVERGENT B0 ;  /* 0x0000000000007941 */ /* 0x000fea0003800200 */
.L_x_0:
[----:B------:R-:W-:Y:S01]  /*0800*/  LOP3.LUT R12, R0, 0x1, RZ, 0xc0, !PT ;  /* 0x00000001000c7812 */ /* 0x000fe200078ec0ff */
[----:B------:R-:W-:Y:S02]  /*0810*/  IMAD.MOV.U32 R8, RZ, RZ, 0x37cbac00 ;  /* 0x37cbac00ff087424 */ /* 0x000fe400078e00ff */
[----:B------:R-:W-:Y:S01]  /*0820*/  FMUL R11, R15, R15 ;  /* 0x0000000f0f0b7220 */ /* 0x000fe20000400000 */
[----:B------:R-:W-:Y:S01]  /*0830*/  HFMA2 R13, -RZ, RZ, 1.541015625, -0.052001953125 ;  /* 0x3e2aaaa8ff0d7431 */ /* 0x000fe200000001ff */
[----:B------:R-:W-:Y:S01]  /*0840*/  ISETP.NE.U32.AND P0, PT, R12, 0x1, PT ;  /* 0x000000010c00780c */ /* 0x000fe20003f05070 */
[----:B------:R-:W-:Y:S02]  /*0850*/  IMAD.MOV.U32 R12, RZ, RZ, 0x3c0885e4 ;  /* 0x3c0885e4ff0c7424 */ /* 0x000fe400078e00ff */
[----:B------:R-:W-:Y:S01]  /*0860*/  FFMA R10, R11, R8, -0.0013887860113754868507 ;  /* 0xbab607ed0b0a7423 */ /* 0x000fe20000000008 */
[----:B------:R-:W-:Y:S01]  /*0870*/  VIADD R0, R0, 0x1 ;  /* 0x0000000100007836 */ /* 0x000fe20000000000 */
[----:B------:R-:W-:Y:S01]  /*0880*/  FSETP.GE.AND P2, PT, |R5|, 105615, PT ;  /* 0x47ce47800500780b */ /* 0x000fe20003f46200 */
[----:B------:R-:W-:Y:S01]  /*0890*/  BSSY.RECONVERGENT B0, `(.L_x_5) ;  /* 0x000006a000007945 */ /* 0x000fe20003800200 */
[----:B------:R-:W-:-:S02]  /*08a0*/  FSEL R12, R12, 0.041666727513074874878, !P0 ;  /* 0x3d2aaabb0c0c7808 */ /* 0x000fc40004000000 */
[----:B------:R-:W-:Y:S02]  /*08b0*/  FSEL R10, R10, -0.00019574658654164522886, P0 ;  /* 0xb94d41530a0a7808 */ /* 0x000fe40000000000 */
[----:B------:R-:W-:Y:S02]  /*08c0*/  LOP3.LUT P1, RZ, R0, 0x2, RZ, 0xc0, !PT ;  /* 0x0000000200ff7812 */ /* 0x000fe4000782c0ff */
[----:B------:R-:W-:Y:S01]  /*08d0*/  FSEL R0, R15, 1, !P0 ;  /* 0x3f8000000f007808 */ /* 0x000fe20004000000 */
[----:B------:R-:W-:Y:S01]  /*08e0*/  FFMA R10, R11, R10, R12 ;  /* 0x0000000a0b0a7223 */ /* 0x000fe2000000000c */
[----:B------:R-:W-:-:S03]  /*08f0*/  FSEL R15, -R13, -0.4999999701976776123, !P0 ;  /* 0xbeffffff0d0f7808 */ /* 0x000fc60004000100 */
[C---:B------:R-:W-:Y:S02]  /*0900*/  FFMA R13, R11.reuse, R0, RZ ;  /* 0x000000000b0d7223 */ /* 0x040fe400000000ff */
[----:B------:R-:W-:-:S04]  /*0910*/  FFMA R10, R11, R10, R15 ;  /* 0x0000000a0b0a7223 */ /* 0x000fc8000000000f */
[----:B------:R-:W-:-:S04]  /*0920*/  FFMA R11, R13, R10, R0 ;  /* 0x0000000a0d0b7223 */ /* 0x000fc80000000000 */
[----:B------:R-:W-:Y:S01]  /*0930*/  @P1 FADD R11, RZ, -R11 ;  /* 0x8000000bff0b1221 */ /* 0x000fe20000000000 */
[----:B------:R-:W-:Y:S06]  /*0940*/  @!P2 BRA `(.L_x_6) ;  /* 0x000000040078a947 */ /* 0x000fec0003800000 */
[----:B------:R-:W-:-:S13]  /*0950*/  FSETP.NEU.AND P0, PT, |R5|, +INF , PT ;  /* 0x7f8000000500780b */ /* 0x000fda0003f0d200 */
[----:B------:R-:W-:Y:S01]  /*0960*/  @!P0 FMUL R9, RZ, R5 ;  /* 0x00000005ff098220 */ /* 0x000fe20000400000 */
[----:B------:R-:W-:Y:S01]  /*0970*/  @!P0 IMAD.MOV.U32 R7, RZ, RZ, RZ ;  /* 0x000000ffff078224 */ /* 0x000fe200078e00ff */
[----:B------:R-:W-:Y:S06]  /*0980*/  @!P0 BRA `(.L_x_6) ;  /* 0x0000000400688947 */ /* 0x000fec0003800000 */
[----:B------:R-:W-:Y:S01]  /*0990*/  IMAD.SHL.U32 R0, R5, 0x100, RZ ;  /* 0x0000010005007824 */ /* 0x000fe200078e00ff */
[----:B------:R-:W-:Y:S01]  /*09a0*/  MOV R10, RZ ;  /* 0x000000ff000a7202 */ /* 0x000fe20000000f00 */
[----:B------:R-:W-:Y:S01]  /*09b0*/  IMAD.MOV.U32 R7, RZ, RZ, RZ ;  /* 0x000000ffff077224 */ /* 0x000fe200078e00ff */
[----:B------:R-:W0:Y:S02]  /*09c0*/  LDCU.64 UR8, c[0x4][URZ] ;  /* 0x01000000ff0877ac */ /* 0x000e240008000a00 */
[----:B------:R-:W-:Y:S01]  /*09d0*/  LOP3.LUT R9, R0, 0x80000000, RZ, 0xfc, !PT ;  /* 0x8000000000097812 */ /* 0x000fe200078efcff */
[----:B------:R-:W-:Y:S01]  /*09e0*/  UMOV UR5, URZ ;  /* 0x000000ff00057c82 */ /* 0x000fe20008000000 */
[----:B------:R-:W-:-:S05]  /*09f0*/  UMOV UR4, URZ ;  /* 0x000000ff00047c82 */ /* 0x000fca0008000000 */
.L_x_7:
        /* <DEDUP_REMOVED lines=11> */
[----:B------:R-:W-:-:S02]  /*0ab0*/  ISETP.EQ.AND P4, PT, R10, 0x10, PT ;  /* 0x000000100a00780c */ /* 0x000fc40003f82270 */
[C---:B------:R-:W-:Y:S01]  /*0ac0*/  ISETP.EQ.AND P5, PT, R10.reuse, 0x14, PT ;  /* 0x000000140a00780c */ /* 0x040fe20003fa2270 */
[----:B------:R-:W-:Y:S02]  /*0ad0*/  VIADD R10, R10, 0x4 ;  /* 0x000000040a0a7836 */ /* 0x000fe40000000000 */
[----:B--2---:R-:W-:-:S03]  /*0ae0*/  IMAD.WIDE.U32 R12, R12, R9, RZ ;  /* 0x000000090c0c7225 */ /* 0x004fc600078e00ff */
[----:B------:R-:W-:-:S04]  /*0af0*/  IADD3 R0, P6, PT, R12, R7, RZ ;  /* 0x000000070c007210 */ /* 0x000fc80007fde0ff */
[----:B------:R-:W-:Y:S01]  /*0b00*/  IADD3.X R7, PT, PT, R13, UR5, RZ, P6, !PT ;  /* 0x000000050d077c10 */ /* 0x000fe2000b7fe4ff */
[--C-:B------:R-:W-:Y:S01]  /*0b10*/  @P0 IMAD.MOV.U32 R6, RZ, RZ, R0.reuse ;  /* 0x000000ffff060224 */ /* 0x100fe200078e0000 */
[-C--:B------:R-:W-:Y:S01]  /*0b20*/  @P1 MOV R14, R0.reuse ;  /* 0x00000000000e1202 */ /* 0x080fe20000000f00 */
[--C-:B------:R-:W-:Y:S01]  /*0b30*/  @P2 IMAD.MOV.U32 R16, RZ, RZ, R0.reuse ;  /* 0x000000ffff102224 */ /* 0x100fe200078e0000 */
[----:B------:R-:W-:Y:S01]  /*0b40*/  @P5 MOV R19, R0 ;  /* 0x0000000000135202 */ /* 0x000fe20000000f00 */
[--C-:B------:R-:W-:Y:S02]  /*0b50*/  @P3 IMAD.MOV.U32 R17, RZ, RZ, R0.reuse ;  /* 0x000000ffff113224 */ /* 0x100fe400078e0000 */
[----:B------:R-:W-:Y:S01]  /*0b60*/  @P4 IMAD.MOV.U32 R18, RZ, RZ, R0 ;  /* 0x000000ffff124224 */ /* 0x000fe200078e0000 */
[----:B------:R-:W-:Y:S06]  /*0b70*/  BRA.U UP0, `(.L_x_7) ;  /* 0xfffffffd00a07547 */ /* 0x000fec000b83ffff */
[----:B------:R-:W-:Y:S01]  /*0b80*/  SHF.R.U32.HI R10, RZ, 0x17, R5 ;  /* 0x00000017ff0a7819 */ /* 0x000fe20000011605 */
[----:B------:R-:W-:Y:S03]  /*0b90*/  BSSY.RECONVERGENT B1, `(.L_x_8) ;  /* 0x0000027000017945 */ /* 0x000fe60003800200 */
[C---:B------:R-:W-:Y:S02]  /*0ba0*/  LOP3.LUT R0, R10.reuse, 0xe0, RZ, 0xc0, !PT ;  /* 0x000000e00a007812 */ /* 0x040fe400078ec0ff */
[----:B------:R-:W-:-:S03]  /*0bb0*/  LOP3.LUT P6, RZ, R10, 0x1f, RZ, 0xc0, !PT ;  /* 0x0000001f0aff7812 */ /* 0x000fc600078cc0ff */
[----:B------:R-:W-:-:S05]  /*0bc0*/  VIADD R0, R0, 0xffffff80 ;  /* 0xffffff8000007836 */ /* 0x000fca0000000000 */
[----:B------:R-:W-:-:S05]  /*0bd0*/  SHF.R.U32.HI R0, RZ, 0x5, R0 ;  /* 0x00000005ff007819 */ /* 0x000fca0000011600 */
[----:B------:R-:W-:-:S05]  /*0be0*/  IMAD.U32 R12, R0, -0x4, RZ ;  /* 0xfffffffc000c7824 */ /* 0x000fca00078e00ff */
[C---:B------:R-:W-:Y:S02]  /*0bf0*/  ISETP.EQ.AND P3, PT, R12.reuse, -0x18, PT ;  /* 0xffffffe80c00780c */ /* 0x040fe40003f62270 */
[C---:B------:R-:W-:Y:S02]  /*0c00*/  ISETP.EQ.AND P4, PT, R12.reuse, -0x14, PT ;  /* 0xffffffec0c00780c */ /* 0x040fe40003f82270 */
[C---:B------:R-:W-:Y:S02]  /*0c10*/  ISETP.EQ.AND P2, PT, R12.reuse, -0x10, PT ;  /* 0xfffffff00c00780c */ /* 0x040fe40003f42270 */
[C---:B------:R-:W-:Y:S02]  /*0c20*/  ISETP.EQ.AND P1, PT, R12.reuse, -0xc, PT ;  /* 0xfffffff40c00780c */ /* 0x040fe40003f22270 */
[C---:B------:R-:W-:Y:S02]  /*0c30*/  ISETP.EQ.AND P0, PT, R12.reuse, -0x8, PT ;  /* 0xfffffff80c00780c */ /* 0x040fe40003f02270 */
[----:B------:R-:W-:-:S03]  /*0c40*/  ISETP.EQ.AND P5, PT, R12, RZ, PT ;  /* 0x000000ff0c00720c */ /* 0x000fc60003fa2270 */
[----:B------:R-:W-:Y:S02]  /*0c50*/  @P3 MOV R0, R6 ;  /* 0x0000000600003202 */ /* 0x000fe40000000f00 */
[C---:B------:R-:W-:Y:S01]  /*0c60*/  ISETP.EQ.AND P3, PT, R12.reuse, -0x4, PT ;  /* 0xfffffffc0c00780c */ /* 0x040fe20003f62270 */
[----:B------:R-:W-:Y:S02]  /*0c70*/  @P4 IMAD.MOV.U32 R9, RZ, RZ, R6 ;  /* 0x000000ffff094224 */ /* 0x000fe400078e0006 */
[--C-:B------:R-:W-:Y:S01]  /*0c80*/  @P4 IMAD.MOV.U32 R0, RZ, RZ, R14.reuse ;  /* 0x000000ffff004224 */ /* 0x100fe200078e000e */
[----:B------:R-:W-:Y:S01]  /*0c90*/  ISETP.EQ.AND P4, PT, R12, 0x4, PT ;  /* 0x000000040c00780c */ /* 0x000fe20003f82270 */
[----:B------:R-:W-:Y:S01]  /*0ca0*/  @P2 IMAD.MOV.U32 R9, RZ, RZ, R14 ;  /* 0x000000ffff092224 */ /* 0x000fe200078e000e */
[----:B------:R-:W-:Y:S01]  /*0cb0*/  @P2 MOV R0, R16 ;  /* 0x0000001000002202 */ /* 0x000fe20000000f00 */
[----:B------:R-:W-:Y:S02]  /*0cc0*/  @P1 IMAD.MOV.U32 R9, RZ, RZ, R16 ;  /* 0x000000ffff091224 */ /* 0x000fe400078e0010 */
[--C-:B------:R-:W-:Y:S01]  /*0cd0*/  @P1 IMAD.MOV.U32 R0, RZ, RZ, R17.reuse ;  /* 0x000000ffff001224 */ /* 0x100fe200078e0011 */
[----:B------:R-:W-:Y:S01]  /*0ce0*/  @P0 MOV R0, R18 ;  /* 0x0000001200000202 */ /* 0x000fe20000000f00 */
[----:B------:R-:W-:-:S02]  /*0cf0*/  @P0 IMAD.MOV.U32 R9, RZ, RZ, R17 ;  /* 0x000000ffff090224 */ /* 0x000fc400078e0011 */
[----:B------:R-:W-:Y:S02]  /*0d00*/  @P3 IMAD.MOV.U32 R9, RZ, RZ, R18 ;  /* 0x000000ffff093224 */ /* 0x000fe400078e0012 */
[--C-:B------:R-:W-:Y:S01]  /*0d10*/  @P3 IMAD.MOV.U32 R0, RZ, RZ, R19.reuse ;  /* 0x000000ffff003224 */ /* 0x100fe200078e0013 */
[----:B------:R-:W-:Y:S01]  /*0d20*/  @P5 MOV R0, R7 ;  /* 0x0000000700005202 */ /* 0x000fe20000000f00 */
[----:B------:R-:W-:Y:S02]  /*0d30*/  @P5 IMAD.MOV.U32 R9, RZ, RZ, R19 ;  /* 0x000000ffff095224 */ /* 0x000fe400078e0013 */
[----:B------:R-:W-:Y:S01]  /*0d40*/  @P4 IMAD.MOV.U32 R9, RZ, RZ, R7 ;  /* 0x000000ffff094224 */ /* 0x000fe200078e0007 */
[----:B------:R-:W-:Y:S06]  /*0d50*/  @!P6 BRA `(.L_x_9) ;  /* 0x000000000028e947 */ /* 0x000fec0003800000 */
[----:B------:R-:W-:Y:S01]  /*0d60*/  @P1 IMAD.MOV.U32 R6, RZ, RZ, R14 ;  /* 0x000000ffff061224 */ /* 0x000fe200078e000e */
[----:B------:R-:W-:Y:S01]  /*0d70*/  LOP3.LUT R10, R10, 0x1f, RZ, 0xc0, !PT ;  /* 0x0000001f0a0a7812 */ /* 0x000fe200078ec0ff */
[----:B------:R-:W-:Y:S01]  /*0d80*/  @P0 IMAD.MOV.U32 R6, RZ, RZ, R16 ;  /* 0x000000ffff060224 */ /* 0x000fe200078e0010 */
[----:B------:R-:W-:Y:S02]  /*0d90*/  ISETP.EQ.AND P0, PT, R12, 0x8, PT ;  /* 0x000000080c00780c */ /* 0x000fe40003f02270 */
[----:B------:R-:W-:Y:S01]  /*0da0*/  @P3 MOV R6, R17 ;  /* 0x0000001100063202 */ /* 0x000fe20000000f00 */
[----:B------:R-:W-:Y:S01]  /*0db0*/  @P5 IMAD.MOV.U32 R6, RZ, RZ, R18 ;  /* 0x000000ffff065224 */ /* 0x000fe200078e0012 */
[----:B------:R-:W-:Y:S01]  /*0dc0*/  SHF.L.W.U32.HI R0, R9, R10, R0 ;  /* 0x0000000a09007219 */ /* 0x000fe20000010e00 */
[----:B------:R-:W-:-:S08]  /*0dd0*/  @P4 IMAD.MOV.U32 R6, RZ, RZ, R19 ;  /* 0x000000ffff064224 */ /* 0x000fd000078e0013 */
[----:B------:R-:W-:-:S05]  /*0de0*/  @P0 IMAD.MOV.U32 R6, RZ, RZ, R7 ;  /* 0x000000ffff060224 */ /* 0x000fca00078e0007 */
[----:B------:R-:W-:-:S07]  /*0df0*/  SHF.L.W.U32.HI R9, R6, R10, R9 ;  /* 0x0000000a06097219 */ /* 0x000fce0000010e09 */
.L_x_9:
[----:B------:R-:W-:Y:S05]  /*0e00*/  BSYNC.RECONVERGENT B1 ;  /* 0x0000000000017941 */ /* 0x000fea0003800200 */
.L_x_8:
[C---:B------:R-:W-:Y:S01]  /*0e10*/  SHF.L.W.U32.HI R10, R9.reuse, 0x2, R0 ;  /* 0x00000002090a7819 */ /* 0x040fe20000010e00 */
[----:B------:R-:W-:Y:S01]  /*0e20*/  UMOV UR4, 0x54442d19 ;  /* 0x54442d1900047882 */ /* 0x000fe20000000000 */
[----:B------:R-:W-:Y:S01]  /*0e30*/  SHF.L.U32 R9, R9, 0x2, RZ ;  /* 0x0000000209097819 */ /* 0x000fe200000006ff */
[----:B------:R-:W-:Y:S01]  /*0e40*/  UMOV UR5, 0x3bf921fb ;  /* 0x3bf921fb00057882 */ /* 0x000fe20000000000 */
[----:B------:R-:W-:Y:S02]  /*0e50*/  SHF.R.S32.HI R6, RZ, 0x1f, R10 ;  /* 0x0000001fff067819 */ /* 0x000fe4000001140a */
[----:B------:R-:W-:Y:S02]  /*0e60*/  ISETP.GE.AND P1, PT, R5, RZ, PT ;  /* 0x000000ff0500720c */ /* 0x000fe40003f26270 */
[C---:B------:R-:W-:Y:S02]  /*0e70*/  LOP3.LUT R14, R6.reuse, R9, RZ, 0x3c, !PT ;  /* 0x00000009060e7212 */ /* 0x040fe400078e3cff */
[----:B------:R-:W-:-:S02]  /*0e80*/  LOP3.LUT R15, R6, R10, RZ, 0x3c, !PT ;  /* 0x0000000a060f7212 */ /* 0x000fc400078e3cff */
[----:B------:R-:W-:Y:S02]  /*0e90*/  SHF.R.U32.HI R0, RZ, 0x1e, R0 ;  /* 0x0000001eff007819 */ /* 0x000fe40000011600 */
[----:B------:R-:W0:Y:S01]  /*0ea0*/  I2F.F64.S64 R6, R14 ;  /* 0x0000000e00067312 */ /* 0x000e220000301c00 */
[----:B------:R-:W-:-:S04]  /*0eb0*/  LOP3.LUT R5, R10, R5, RZ, 0x3c, !PT ;  /* 0x000000050a057212 */ /* 0x000fc800078e3cff */
[----:B------:R-:W-:Y:S01]  /*0ec0*/  ISETP.GE.AND P0, PT, R5, RZ, PT ;  /* 0x000000ff0500720c */ /* 0x000fe20003f06270 */
[----:B0-----:R-:W-:Y:S01]  /*0ed0*/  DMUL R12, R6, UR4 ;  /* 0x00000004060c7c28 */ /* 0x001fe20008000000 */
[----:B------:R-:W-:-:S05]  /*0ee0*/  LEA.HI R7, R10, R0, RZ, 0x1 ;  /* 0x000000000a077211 */ /* 0x000fca00078f08ff */
[----:B------:R-:W-:-:S04]  /*0ef0*/  IMAD.MOV R0, RZ, RZ, -R7 ;  /* 0x000000ffff007224 */ /* 0x000fc800078e0a07 */
[----:B------:R-:W0:Y:S01]  /*0f00*/  F2F.F32.F64 R12, R12 ;  /* 0x0000000c000c7310 */ /* 0x000e220000301000 */
[----:B------:R-:W-:Y:S01]  /*0f10*/  @!P1 IMAD.MOV.U32 R7, RZ, RZ, R0 ;  /* 0x000000ffff079224 */ /* 0x000fe200078e0000 */
[----:B0-----:R-:W-:-:S07]  /*0f20*/  FSEL R9, -R12, R12, !P0 ;  /* 0x0000000c0c097208 */ /* 0x001fce0004000100 */
.L_x_6:
[----:B------:R-:W-:Y:S05]  /*0f30*/  BSYNC.RECONVERGENT B0 ;  /* 0x0000000000007941 */ /* 0x000fea0003800200 */
.L_x_5:
[----:B------:R-:W0:Y:S02]  /*0f40*/  LDCU.64 UR4, c[0x0][0x388] ;  /* 0x00007100ff0477ac */ /* 0x000e240008000a00 */
[----:B0-----:R-:W-:-:S04]  /*0f50*/  IADD3 R12, P0, PT, R3, UR4, RZ ;  /* 0x00000004030c7c10 */ /* 0x001fc8000ff1e0ff */
[----:B------:R-:W-:Y:S01]  /*0f60*/  IADD3.X R13, PT, PT, R2, UR5, RZ, P0, !PT ;  /* 0x00000005020d7c10 */ /* 0x000fe200087fe4ff */
[----:B------:R-:W0:Y:S04]  /*0f70*/  LDCU.64 UR4, c[0x0][0x398] ;  /* 0x00007300ff0477ac */ /* 0x000e280008000a00 */
[----:B------:R-:W2:Y:S01]  /*0f80*/  LDG.E.CONSTANT R5, desc[UR6][R12.64] ;  /* 0x000000060c057981 */ /* 0x000ea2000c1e9900 */
[----:B0-----:R-:W-:-:S04]  /*0f90*/  IADD3 R14, P0, PT, R3, UR4, RZ ;  /* 0x00000004030e7c10 */ /* 0x001fc8000ff1e0ff */
[----:B------:R-:W-:-:S05]  /*0fa0*/  IADD3.X R15, PT, PT, R2, UR5, RZ, P0, !PT ;  /* 0x00000005020f7c10 */ /* 0x000fca00087fe4ff */
[----:B------:R0:W3:Y:S01]  /*0fb0*/  LDG.E.CONSTANT R6, desc[UR6][R14.64] ;  /* 0x000000060e067981 */ /* 0x0000e2000c1e9900 */
[----:B------:R-:W-:Y:S01]  /*0fc0*/  IMAD.MOV.U32 R17, RZ, RZ, 0x42fc0000 ;  /* 0x42fc0000ff117424 */ /* 0x000fe200078e00ff */
[----:B------:R-:W-:Y:S01]  /*0fd0*/  LOP3.LUT P1, RZ, R7, 0x2, RZ, 0xc0, !PT ;  /* 0x0000000207ff7812 */ /* 0x000fe2000782c0ff */
[----:B-----5:R-:W-:Y:S01]  /*0fe0*/  FMUL R11, R4, R11 ;  /* 0x0000000b040b7220 */ /* 0x020fe20000400000 */
[----:B------:R-:W-:Y:S01]  /*0ff0*/  BSSY.RECONVERGENT B0, `(.L_x_10) ;  /* 0x000003c000007945 */ /* 0x000fe20003800200 */
[----:B--2---:R-:W-:-:S06]  /*1000*/  FMUL R0, |R5|, 1.4426950216293334961 ;  /* 0x3fb8aa3b05007820 */ /* 0x004fcc0000400200 */
[----:B------:R-:W1:Y:S02]  /*1010*/  FRND.TRUNC R0, R0 ;  /* 0x0000000000007307 */ /* 0x000e64000020d000 */
[----:B-1----:R-:W-:Y:S02]  /*1020*/  FSETP.GT.AND P0, PT, |R0|, 126, PT ;  /* 0x42fc00000000780b */ /* 0x002fe40003f04200 */
[----:B------:R-:W-:-:S04]  /*1030*/  LOP3.LUT R17, R17, 0x80000000, R0, 0xb8, !PT ;  /* 0x8000000011117812 */ /* 0x000fc800078eb800 */
[----:B------:R-:W-:Y:S02]  /*1040*/  FSEL R10, R17, R0, P0 ;  /* 0x00000000110a7208 */ /* 0x000fe40000000000 */
[----:B------:R-:W-:Y:S01]  /*1050*/  LOP3.LUT R0, R7, 0x1, RZ, 0xc0, !PT ;  /* 0x0000000107007812 */ /* 0x000fe200078ec0ff */
[----:B------:R-:W-:Y:S02]  /*1060*/  FMUL R7, R5, R5 ;  /* 0x0000000505077220 */ /* 0x000fe40000400000 */
[----:B------:R-:W-:Y:S01]  /*1070*/  FFMA R13, R10, -0.69314718246459960938, |R5| ;  /* 0xbf3172180a0d7823 */ /* 0x000fe20000000405 */
[----:B------:R-:W-:Y:S01]  /*1080*/  ISETP.NE.U32.AND P0, PT, R0, 0x1, PT ;  /* 0x000000010000780c */ /* 0x000fe20003f05070 */
[----:B------:R-:W-:Y:S02]  /*1090*/  IMAD.MOV.U32 R0, RZ, RZ, 0x3d2aaabb ;  /* 0x3d2aaabbff007424 */ /* 0x000fe400078e00ff */
[C---:B------:R-:W-:Y:S01]  /*10a0*/  FFMA R13, R10.reuse, 1.9046542121259335545e-09, R13 ;  /* 0x3102e3080a0d7823 */ /* 0x040fe2000000000d */
[----:B------:R-:W-:-:S02]  /*10b0*/  FADD R10, R10, 12583037 ;  /* 0x4b40007d0a0a7421 */ /* 0x000fc40000000000 */
[----:B------:R-:W-:Y:S01]  /*10c0*/  FSEL R0, R0, 0.0083327032625675201416, !P0 ;  /* 0x3c0885e400007808 */ /* 0x000fe20004000000 */
[----:B------:R-:W-:Y:S01]  /*10d0*/  FMUL R12, R13, 1.4426950216293334961 ;  /* 0x3fb8aa3b0d0c7820 */ /* 0x000fe20000400000 */
[----:B------:R-:W-:Y:S01]  /*10e0*/  FMUL R13, R9, R9 ;  /* 0x00000009090d7220 */ /* 0x000fe20000400000 */
[----:B------:R-:W-:Y:S02]  /*10f0*/  SHF.L.U32 R10, R10, 0x17, RZ ;  /* 0x000000170a0a7819 */ /* 0x000fe400000006ff */
[----:B------:R1:W2:Y:S01]  /*1100*/  MUFU.EX2 R17, R12 ;  /* 0x0000000c00117308 */ /* 0x0002a20000000800 */
[----:B------:R-:W-:-:S05]  /*1110*/  FFMA R8, R13, R8, -0.0013887860113754868507 ;  /* 0xbab607ed0d087423 */ /* 0x000fca0000000008 */
[----:B------:R-:W-:Y:S01]  /*1120*/  FSEL R8, R8, -0.00019574658654164522886, !P0 ;  /* 0xb94d415308087808 */ /* 0x000fe20004000000 */
[----:B-1----:R-:W-:-:S04]  /*1130*/  IMAD.MOV.U32 R12, RZ, RZ, 0x363d0ada ;  /* 0x363d0adaff0c7424 */ /* 0x002fc800078e00ff */
[----:B------:R-:W-:Y:S01]  /*1140*/  FFMA R8, R13, R8, R0 ;  /* 0x000000080d087223 */ /* 0x000fe20000000000 */
[----:B------:R-:W-:Y:S01]  /*1150*/  FSEL R0, R9, 1, P0 ;  /* 0x3f80000009007808 */ /* 0x000fe20000000000 */
[C---:B------:R-:W-:Y:S01]  /*1160*/  FFMA R12, R7.reuse, R12, 0.00019836159481201320887 ;  /* 0x394fff49070c7423 */ /* 0x040fe2000000000c */
[----:B--2---:R-:W-:Y:S01]  /*1170*/  FMUL R17, R10, R17 ;  /* 0x000000110a117220 */ /* 0x004fe20000400000 */
[----:B------:R-:W-:Y:S02]  /*1180*/  IMAD.MOV.U32 R10, RZ, RZ, 0x3effffff ;  /* 0x3effffffff0a7424 */ /* 0x000fe400078e00ff */
[C---:B------:R-:W-:Y:S01]  /*1190*/  FFMA R12, R7.reuse, R12, 0.0083333496004343032837 ;  /* 0x3c08889a070c7423 */ /* 0x040fe2000000000c */
[----:B0-----:R-:W0:Y:S02]  /*11a0*/  MUFU.RCP R14, R17 ;  /* 0x00000011000e7308 */ /* 0x001e240000001000 */
[----:B------:R-:W-:Y:S01]  /*11b0*/  FSEL R10, -R10, -0.16666662693023681641, !P0 ;  /* 0xbe2aaaa80a0a7808 */ /* 0x000fe20004000100 */
[----:B------:R-:W-:Y:S01]  /*11c0*/  FFMA R12, R7, R12, 0.16666667163372039795 ;  /* 0x3e2aaaab070c7423 */ /* 0x000fe2000000000c */
[----:B------:R-:W-:-:S03]  /*11d0*/  FSETP.GE.AND P0, PT, |R5|, 1, PT ;  /* 0x3f8000000500780b */ /* 0x000fc60003f06200 */
[C---:B------:R-:W-:Y:S01]  /*11e0*/  FFMA R8, R13.reuse, R8, R10 ;  /* 0x000000080d087223 */ /* 0x040fe2000000000a */
[----:B------:R-:W-:Y:S01]  /*11f0*/  FFMA R13, R13, R0, RZ ;  /* 0x000000000d0d7223 */ /* 0x000fe200000000ff */
[----:B------:R-:W-:-:S03]  /*1200*/  FMUL R12, R7, R12 ;  /* 0x0000000c070c7220 */ /* 0x000fc60000400000 */
[----:B------:R-:W-:Y:S01]  /*1210*/  FFMA R13, R13, R8, R0 ;  /* 0x000000080d0d7223 */ /* 0x000fe20000000000 */
[----:B---3--:R-:W-:-:S03]  /*1220*/  FMUL R0, R6, R6 ;  /* 0x0000000606007220 */ /* 0x008fc60000400000 */
[----:B------:R-:W-:Y:S01]  /*1230*/  @P1 FADD R13, RZ, -R13 ;  /* 0x8000000dff0d1221 */ /* 0x000fe20000000000 */
[----:B0-----:R-:W-:Y:S01]  /*1240*/  FMUL.FTZ R10, R14, -0.125 ;  /* 0xbe0000000e0a7820 */ /* 0x001fe20000410000 */
[----:B------:R-:W-:Y:S02]  /*1250*/  FFMA R7, R11, R11, R0 ;  /* 0x0000000b0b077223 */ /* 0x000fe40000000000 */
[----:B------:R-:W-:Y:S01]  /*1260*/  FMUL R6, R4, R13 ;  /* 0x0000000d04067220 */ /* 0x000fe20000400000 */
[----:B------:R-:W-:-:S03]  /*1270*/  FFMA R10, R17, 2, R10 ;  /* 0x40000000110a7823 */ /* 0x000fc6000000000a */
[----:B------:R-:W-:Y:S02]  /*1280*/  FMUL R6, R6, R6 ;  /* 0x0000000606067220 */ /* 0x000fe40000400000 */
[--C-:B------:R-:W-:Y:S01]  /*1290*/  LOP3.LUT R9, R10, 0x80000000, R5.reuse, 0xb8, !PT ;  /* 0x800000000a097812 */ /* 0x100fe200078eb805 */
[----:B------:R-:W-:Y:S01]  /*12a0*/  @!P0 FFMA R9, R5, R12, R5 ;  /* 0x0000000c05098223 */ /* 0x000fe20000000005 */
[----:B------:R-:W-:-:S03]  /*12b0*/  FADD R0, R7, R6 ;  /* 0x0000000607007221 */ /* 0x000fc60000000000 */
[----:B------:R-:W-:-:S04]  /*12c0*/  FMUL R9, R4, R9 ;  /* 0x0000000904097220 */ /* 0x000fc80000400000 */
[----:B------:R-:W-:-:S05]  /*12d0*/  FFMA R0, R9, R9, R0 ;  /* 0x0000000909007223 */ /* 0x000fca0000000000 */
[----:B------:R-:W-:-:S04]  /*12e0*/  FMNMX R5, RZ, R0, !PT ;  /* 0x00000000ff057209 */ /* 0x000fc80007800000 */
[----:B------:R-:W-:Y:S01]  /*12f0*/  IADD3 R0, PT, PT, R5, -0xd000000, RZ ;  /* 0xf300000005007810 */ /* 0x000fe20007ffe0ff */
[----:B------:R0:W1:Y:S03]  /*1300*/  MUFU.RSQ R4, R5 ;  /* 0x0000000500047308 */ /* 0x0000660000001400 */
[----:B------:R-:W-:-:S13]  /*1310*/  ISETP.GT.U32.AND P0, PT, R0, 0x727fffff, PT ;  /* 0x727fffff0000780c */ /* 0x000fda0003f04070 */
[----:B0-----:R-:W-:Y:S05]  /*1320*/  @!P0 BRA `(.L_x_11) ;  /* 0x0000000000108947 */ /* 0x001fea0003800000 */
[----:B------:R-:W-:Y:S01]  /*1330*/  IMAD.MOV.U32 R0, RZ, RZ, R5 ;  /* 0x000000ffff007224 */ /* 0x000fe200078e0005 */
[----:B------:R-:W-:-:S07]  /*1340*/  MOV R12, 0x1360 ;  /* 0x00001360000c7802 */ /* 0x000fce0000000f00 */
[----:B-1----:R-:W-:Y:S05]  /*1350*/  CALL.REL.NOINC `($__internal_0_$__cuda_sm20_sqrt_rn_f32_slowpath) ;  /* 0x0000000000847944 */ /* 0x002fea0003c00000 */
[----:B------:R-:W-:Y:S05]  /*1360*/  BRA `(.L_x_12) ;  /* 0x0000000000107947 */ /* 0x000fea0003800000 */
.L_x_11:
[----:B-1----:R-:W-:Y:S01]  /*1370*/  FMUL.FTZ R0, R5, R4 ;  /* 0x0000000405007220 */ /* 0x002fe20000410000 */
[----:B------:R-:W-:-:S03]  /*1380*/  FMUL.FTZ R4, R4, 0.5 ;  /* 0x3f00000004047820 */ /* 0x000fc60000410000 */
[----:B------:R-:W-:-:S04]  /*1390*/  FFMA R5, -R0, R0, R5 ;  /* 0x0000000000057223 */ /* 0x000fc80000000105 */
[----:B------:R-:W-:-:S07]  /*13a0*/  FFMA R0, R5, R4, R0 ;  /* 0x0000000405007223 */ /* 0x000fce0000000000 */
.L_x_12:
[----:B------:R-:W-:Y:S05]  /*13b0*/  BSYNC.RECONVERGENT B0 ;  /* 0x0000000000007941 */ /* 0x000fea0003800200 */
.L_x_10:
[----:B------:R-:W-:Y:S01]  /*13c0*/  FFMA R6, R11, R11, R6 ;  /* 0x0000000b0b067223 */ /* 0x000fe20000000006 */
[----:B------:R-:W-:Y:S01]  /*13d0*/  BSSY.RECONVERGENT B0, `(.L_x_13) ;  /* 0x0000014000007945 */ /* 0x000fe20003800200 */
[----:B------:R-:W-:Y:S02]  /*13e0*/  IMAD.MOV.U32 R7, RZ, RZ, -0x40800000 ;  /* 0xbf800000ff077424 */ /* 0x000fe400078e00ff */
[----:B------:R-:W-:-:S04]  /*13f0*/  FFMA R9, R9, R9, R6 ;  /* 0x0000000909097223 */ /* 0x000fc80000000006 */
[----:B------:R-:W-:-:S05]  /*1400*/  FFMA R0, R0, R0, -R9 ;  /* 0x0000000000007223 */ /* 0x000fca0000000809 */
[----:B------:R-:W-:-:S13]  /*1410*/  FSETP.GT.AND P0, PT, R0, RZ, PT ;  /* 0x000000ff0000720b */ /* 0x000fda0003f04000 */
[----:B------:R-:W-:Y:S05]  /*1420*/  @!P0 BRA `(.L_x_14) ;  /* 0x0000000000388947 */ /* 0x000fea0003800000 */
[----:B------:R-:W-:Y:S01]  /*1430*/  VIADD R4, R0, 0xf3000000 ;  /* 0xf300000000047836 */ /* 0x000fe20000000000 */
[----:B------:R0:W1:Y:S01]  /*1440*/  MUFU.RSQ R5, R0 ;  /* 0x0000000000057308 */ /* 0x0000620000001400 */
[----:B------:R-:W-:Y:S03]  /*1450*/  BSSY.RECONVERGENT B1, `(.L_x_14) ;  /* 0x000000b000017945 */ /* 0x000fe60003800200 */
[----:B------:R-:W-:-:S13]  /*1460*/  ISETP.GT.U32.AND P0, PT, R4, 0x727fffff, PT ;  /* 0x727fffff0400780c */ /* 0x000fda0003f04070 */
[----:B01----:R-:W-:Y:S05]  /*1470*/  @!P0 BRA `(.L_x_15) ;  /* 0x0000000000108947 */ /* 0x003fea0003800000 */
[----:B------:R-:W-:-:S07]  /*1480*/  MOV R12, 0x14a0 ;  /* 0x000014a0000c7802 */ /* 0x000fce0000000f00 */
[----:B------:R-:W-:Y:S05]  /*1490*/  CALL.REL.NOINC `($__internal_0_$__cuda_sm20_sqrt_rn_f32_slowpath) ;  /* 0x0000000000347944 */ /* 0x000fea0003c00000 */
[----:B------:R-:W-:Y:S01]  /*14a0*/  MOV R7, R0 ;  /* 0x0000000000077202 */ /* 0x000fe20000000f00 */
[----:B------:R-:W-:Y:S06]  /*14b0*/  BRA `(.L_x_16) ;  /* 0x0000000000107947 */ /* 0x000fec0003800000 */
.L_x_15:
[----:B------:R-:W-:Y:S01]  /*14c0*/  FMUL.FTZ R7, R0, R5 ;  /* 0x0000000500077220 */ /* 0x000fe20000410000 */
[----:B------:R-:W-:-:S03]  /*14d0*/  FMUL.FTZ R4, R5, 0.5 ;  /* 0x3f00000005047820 */ /* 0x000fc60000410000 */
[----:B------:R-:W-:-:S04]  /*14e0*/  FFMA R0, -R7, R7, R0 ;  /* 0x0000000707007223 */ /* 0x000fc80000000100 */
[----:B------:R-:W-:-:S07]  /*14f0*/  FFMA R7, R0, R4, R7 ;  /* 0x0000000400077223 */ /* 0x000fce0000000007 */
.L_x_16:
[----:B------:R-:W-:Y:S05]  /*1500*/  BSYNC.RECONVERGENT B1 ;  /* 0x0000000000017941 */ /* 0x000fea0003800200 */
.L_x_14:
[----:B------:R-:W-:Y:S05]  /*1510*/  BSYNC.RECONVERGENT B0 ;  /* 0x0000000000007941 */ /* 0x000fea0003800200 */
.L_x_13:
[----:B------:R-:W0:Y:S02]  /*1520*/  LDCU.64 UR4, c[0x0][0x3a0] ;  /* 0x00007400ff0477ac */ /* 0x000e240008000a00 */
[----:B0-----:R-:W-:-:S04]  /*1530*/  IADD3 R4, P0, PT, R3, UR4, RZ ;  /* 0x0000000403047c10 */ /* 0x001fc8000ff1e0ff */
[----:B------:R-:W-:-:S05]  /*1540*/  IADD3.X R5, PT, PT, R2, UR5, RZ, P0, !PT ;  /* 0x0000000502057c10 */ /* 0x000fca00087fe4ff */
[----:B------:R-:W-:Y:S01]  /*1550*/  STG.E desc[UR6][R4.64], R7 ;  /* 0x0000000704007986 */ /* 0x000fe2000c101906 */
[----:B------:R-:W-:Y:S05]  /*1560*/  EXIT ;  /* 0x000000000000794d */ /* 0x000fea0003800000 */
        .weak           $__internal_0_$__cuda_sm20_sqrt_rn_f32_slowpath
        .type           $__internal_0_$__cuda_sm20_sqrt_rn_f32_slowpath,@function
        .size           $__internal_0_$__cuda_sm20_sqrt_rn_f32_slowpath,(.L_x_19 - $__internal_0_$__cuda_sm20_sqrt_rn_f32_slowpath)
$__internal_0_$__cuda_sm20_sqrt_rn_f32_slowpath:
[----:B------:R-:W-:-:S13]  /*1570*/  LOP3.LUT P0, RZ, R0, 0x7fffffff, RZ, 0xc0, !PT ;  /* 0x7fffffff00ff7812 */ /* 0x000fda000780c0ff */
[----:B------:R-:W-:Y:S01]  /*1580*/  @!P0 IMAD.MOV.U32 R4, RZ, RZ, R0 ;  /* 0x000000ffff048224 */ /* 0x000fe200078e0000 */
[----:B------:R-:W-:Y:S06]  /*1590*/  @!P0 BRA `(.L_x_17) ;  /* 0x0000000000408947 */ /* 0x000fec0003800000 */
[----:B------:R-:W-:-:S13]  /*15a0*/  FSETP.GEU.FTZ.AND P0, PT, R0, RZ, PT ;  /* 0x000000ff0000720b */ /* 0x000fda0003f1e000 */
[----:B------:R-:W-:Y:S01]  /*15b0*/  @!P0 IMAD.MOV.U32 R4, RZ, RZ, 0x7fffffff ;  /* 0x7fffffffff048424 */ /* 0x000fe200078e00ff */
[----:B------:R-:W-:Y:S06]  /*15c0*/  @!P0 BRA `(.L_x_17) ;  /* 0x0000000000348947 */ /* 0x000fec0003800000 */
[----:B------:R-:W-:-:S13]  /*15d0*/  FSETP.GTU.FTZ.AND P0, PT, |R0|, +INF , PT ;  /* 0x7f8000000000780b */ /* 0x000fda0003f1c200 */
[----:B------:R-:W-:Y:S01]  /*15e0*/  @P0 FADD.FTZ R4, R0, 1 ;  /* 0x3f80000000040421 */ /* 0x000fe20000010000 */
[----:B------:R-:W-:Y:S06]  /*15f0*/  @P0 BRA `(.L_x_17) ;  /* 0x0000000000280947 */ /* 0x000fec0003800000 */
[----:B------:R-:W-:-:S13]  /*1600*/  FSETP.NEU.FTZ.AND P0, PT, |R0|, +INF , PT ;  /* 0x7f8000000000780b */ /* 0x000fda0003f1d200 */
[----:B------:R-:W-:-:S04]  /*1610*/  @P0 FFMA R5, R0, 1.84467440737095516160e+19, RZ ;  /* 0x5f80000000050823 */ /* 0x000fc800000000ff */
[----:B------:R-:W0:Y:S02]  /*1620*/  @P0 MUFU.RSQ R4, R5 ;  /* 0x0000000500040308 */ /* 0x000e240000001400 */
[----:B0-----:R-:W-:Y:S01]  /*1630*/  @P0 FMUL.FTZ R8, R5, R4 ;  /* 0x0000000405080220 */ /* 0x001fe20000410000 */
[----:B------:R-:W-:Y:S01]  /*1640*/  @P0 FMUL.FTZ R10, R4, 0.5 ;  /* 0x3f000000040a0820 */ /* 0x000fe20000410000 */
[----:B------:R-:W-:Y:S02]  /*1650*/  @!P0 IMAD.MOV.U32 R4, RZ, RZ, R0 ;  /* 0x000000ffff048224 */ /* 0x000fe400078e0000 */
[----:B------:R-:W-:-:S04]  /*1660*/  @P0 FADD.FTZ R7, -R8, -RZ ;  /* 0x800000ff08070221 */ /* 0x000fc80000010100 */
[----:B------:R-:W-:-:S04]  /*1670*/  @P0 FFMA R7, R8, R7, R5 ;  /* 0x0000000708070223 */ /* 0x000fc80000000005 */
[----:B------:R-:W-:-:S04]  /*1680*/  @P0 FFMA R7, R7, R10, R8 ;  /* 0x0000000a07070223 */ /* 0x000fc80000000008 */
[----:B------:R-:W-:-:S07]  /*1690*/  @P0 FMUL.FTZ R4, R7, 2.3283064365386962891e-10 ;  /* 0x2f80000007040820 */ /* 0x000fce0000410000 */
.L_x_17:
[----:B------:R-:W-:Y:S01]  /*16a0*/  MOV R0, R4 ;  /* 0x0000000400007202 */ /* 0x000fe20000000f00 */
[----:B------:R-:W-:Y:S02]  /*16b0*/  IMAD.MOV.U32 R4, RZ, RZ, R12 ;  /* 0x000000ffff047224 */ /* 0x000fe400078e000c */
[----:B------:R-:W-:-:S04]  /*16c0*/  IMAD.MOV.U32 R5, RZ, RZ, 0x0 ;  /* 0x00000000ff057424 */ /* 0x000fc800078e00ff */
[----:B------:R-:W-:Y:S05]  /*16d0*/  RET.REL.NODEC R4 `(_Z14invmass_kernelPKfS0_S0_S0_Pfm) ;  /* 0xffffffe804487950 */ /* 0x000fea0003c3ffff */
.L_x_18:
[----:B------:R-:W-:-:S00]  /*16e0*/  BRA `(.L_x_18) ;  /* 0xfffffffc00fc7947 */ /* 0x000fc0000383ffff */
[----:B------:R-:W-:-:S00]  /*16f0*/  NOP ;  /* 0x0000000000007918 */ /* 0x000fc00000000000 */
        /* <DEDUP_REMOVED lines=8> */
.L_x_19:


//--------------------- .nv.global.init           --------------------------
	.section	.nv.global.init,"aw",@progbits
	.align	4
.nv.global.init:
	.type		__cudart_i2opi_f,@object
	.size		__cudart_i2opi_f,(.L_0 - __cudart_i2opi_f)
__cudart_i2opi_f:
        /*0000*/ 	.byte	0x41, 0x90, 0x43, 0x3c, 0x99, 0x95, 0x62, 0xdb, 0xc0, 0xdd, 0x34, 0xf5, 0xd1, 0x57, 0x27, 0xfc
        /*0010*/ 	.byte	0x29, 0x15, 0x44, 0x4e, 0x6e, 0x83, 0xf9, 0xa2
.L_0:


//--------------------- .nv.shared.reserved.0     --------------------------
	.section	.nv.shared.reserved.0,"aw",@nobits
	.weak		__nv_reservedSMEM_offset_0_alias
	.size		__nv_reservedSMEM_offset_0_alias, 0, 64
	.other		__nv_reservedSMEM_offset_0_alias,@"STO_CUDA_RESERVED_SHARED STV_DEFAULT"
__nv_reservedSMEM_offset_0_alias:
	.zero		0
	.zero		64


//--------------------- .nv.constant0._Z14invmass_kernelPKfS0_S0_S0_Pfm --------------------------
	.section	.nv.constant0._Z14invmass_kernelPKfS0_S0_S0_Pfm,"a",@progbits
	.sectionflags	@""
	.align	4
.nv.constant0._Z14invmass_kernelPKfS0_S0_S0_Pfm:
	.zero		944


//--------------------- SYMBOLS --------------------------

	.type		.nv.reservedSmem.offset0,@object
	.size		.nv.reservedSmem.offset0,0x4
